//
// Generated by NVIDIA NVVM Compiler
//
// Compiler Build ID: CL-36424714
// Cuda compilation tools, release 13.0, V13.0.88
// Based on NVVM 20.0.0
//

.version 9.0
.target sm_100
.address_size 64

	// .globl	_Z12lower_kernelIfEviiiPKT_S2_PS0_
// _ZZ12lower_kernelIfEviiiPKT_S2_PS0_E8T_shared has been demoted
// _ZZ12lower_kernelIfEviiiPKT_S2_PS0_E8x_shared has been demoted

.visible .entry _Z12lower_kernelIfEviiiPKT_S2_PS0_(
	.param .u32 _Z12lower_kernelIfEviiiPKT_S2_PS0__param_0,
	.param .u32 _Z12lower_kernelIfEviiiPKT_S2_PS0__param_1,
	.param .u32 _Z12lower_kernelIfEviiiPKT_S2_PS0__param_2,
	.param .u64 .ptr .align 1 _Z12lower_kernelIfEviiiPKT_S2_PS0__param_3,
	.param .u64 .ptr .align 1 _Z12lower_kernelIfEviiiPKT_S2_PS0__param_4,
	.param .u64 .ptr .align 1 _Z12lower_kernelIfEviiiPKT_S2_PS0__param_5
)
{
	.reg .pred 	%p<49>;
	.reg .b32 	%r<137>;
	.reg .b32 	%f<59>;
	.reg .b64 	%rd<37>;
	// demoted variable
	.shared .align 4 .b8 _ZZ12lower_kernelIfEviiiPKT_S2_PS0_E8T_shared[2048];
	// demoted variable
	.shared .align 4 .b8 _ZZ12lower_kernelIfEviiiPKT_S2_PS0_E8x_shared[4096];
	ld.param.u32 	%r37, [_Z12lower_kernelIfEviiiPKT_S2_PS0__param_0];
	ld.param.u32 	%r35, [_Z12lower_kernelIfEviiiPKT_S2_PS0__param_1];
	ld.param.u32 	%r36, [_Z12lower_kernelIfEviiiPKT_S2_PS0__param_2];
	ld.param.u64 	%rd4, [_Z12lower_kernelIfEviiiPKT_S2_PS0__param_3];
	ld.param.u64 	%rd5, [_Z12lower_kernelIfEviiiPKT_S2_PS0__param_4];
	ld.param.u64 	%rd3, [_Z12lower_kernelIfEviiiPKT_S2_PS0__param_5];
	cvta.to.global.u64 	%rd1, %rd5;
	cvta.to.global.u64 	%rd2, %rd4;
	mov.u32 	%r38, %ctaid.x;
	mov.u32 	%r39, %ntid.x;
	mov.u32 	%r40, %tid.x;
	mad.lo.s32 	%r1, %r38, %r39, %r40;
	setp.ge.s32 	%p2, %r1, %r37;
	@%p2 bra 	$L__BB0_36;
	mov.u32 	%r41, %ctaid.y;
	mov.u32 	%r42, %ntid.y;
	mov.u32 	%r43, %tid.y;
	mad.lo.s32 	%r2, %r41, %r42, %r43;
	setp.ge.s32 	%p3, %r2, %r36;
	@%p3 bra 	$L__BB0_36;
	mov.u32 	%r44, %ctaid.z;
	mov.u32 	%r45, %ntid.z;
	mov.u32 	%r46, %tid.z;
	mad.lo.s32 	%r3, %r44, %r45, %r46;
	setp.ge.s32 	%p4, %r3, %r35;
	@%p4 bra 	$L__BB0_36;
	mul.lo.s32 	%r48, %r35, %r1;
	mul.lo.s32 	%r49, %r48, %r36;
	add.s32 	%r4, %r49, %r3;
	mad.lo.s32 	%r129, %r35, %r2, %r3;
	mul.wide.u32 	%rd6, %r129, 4;
	add.s64 	%rd7, %rd2, %rd6;
	ld.global.f32 	%f25, [%rd7];
	shl.b32 	%r50, %r2, 5;
	and.b32  	%r51, %r50, 2016;
	mov.u32 	%r52, _ZZ12lower_kernelIfEviiiPKT_S2_PS0_E8T_shared;
	shl.b32 	%r53, %r3, 2;
	and.b32  	%r54, %r53, 28;
	add.s32 	%r11, %r52, %r54;
	add.s32 	%r55, %r11, %r51;
	st.shared.f32 	[%r55], %f25;
	add.s32 	%r6, %r129, %r49;
	mul.wide.s32 	%rd8, %r6, 4;
	add.s64 	%rd9, %rd1, %rd8;
	ld.global.f32 	%f26, [%rd9];
	shr.u32 	%r56, %r1, 31;
	add.s32 	%r57, %r1, %r56;
	and.b32  	%r58, %r57, -2;
	sub.s32 	%r59, %r1, %r58;
	shl.b32 	%r60, %r59, 11;
	mov.u32 	%r61, _ZZ12lower_kernelIfEviiiPKT_S2_PS0_E8x_shared;
	add.s32 	%r62, %r61, %r60;
	add.s32 	%r10, %r62, %r54;
	add.s32 	%r63, %r10, %r51;
	st.shared.f32 	[%r63], %f26;
	bar.sync 	0;
	and.b32  	%r7, %r2, 268435392;
	and.b32  	%r64, %r3, 16777208;
	add.s32 	%r8, %r7, 64;
	add.s32 	%r9, %r64, 8;
	setp.ge.s32 	%p5, %r1, %r58;
	add.s32 	%r65, %r58, 2;
	setp.lt.s32 	%p6, %r1, %r65;
	and.pred  	%p1, %p5, %p6;
	setp.eq.s32 	%p7, %r2, 0;
	mov.f32 	%f55, 0f00000000;
	mov.b32 	%r33, 0;
	@%p7 bra 	$L__BB0_24;
	add.s32 	%r67, %r2, 1;
	and.b32  	%r68, %r67, -2;
	neg.s32 	%r134, %r68;
	mul.lo.s32 	%r69, %r36, %r1;
	mad.lo.s32 	%r70, %r35, %r69, %r35;
	add.s32 	%r133, %r3, %r70;
	shl.b32 	%r14, %r35, 1;
	add.s32 	%r71, %r2, -1;
	mad.lo.s32 	%r131, %r35, %r71, %r3;
	mov.f32 	%f55, 0f00000000;
	mov.b32 	%r135, 0;
	not.pred 	%p17, %p1;
	mov.u32 	%r130, %r4;
	mov.u32 	%r132, %r2;
$L__BB0_5:
	setp.ge.u32 	%p8, %r3, %r9;
	add.s32 	%r23, %r135, 1;
	add.s32 	%r24, %r132, -1;
	setp.gt.u32 	%p9, %r7, %r132;
	setp.ge.u32 	%p10, %r132, %r8;
	or.pred  	%p11, %p10, %p8;
	or.pred  	%p12, %p11, %p9;
	@%p12 bra 	$L__BB0_10;
	@%p17 bra 	$L__BB0_9;
	setp.gt.u32 	%p18, %r7, %r135;
	setp.ge.u32 	%p19, %r135, %r8;
	or.pred  	%p20, %p18, %p19;
	@%p20 bra 	$L__BB0_9;
	shl.b32 	%r82, %r132, 5;
	and.b32  	%r83, %r82, 2016;
	add.s32 	%r84, %r11, %r83;
	ld.shared.f32 	%f34, [%r84];
	shl.b32 	%r85, %r135, 5;
	and.b32  	%r86, %r85, 1984;
	add.s32 	%r87, %r10, %r86;
	ld.shared.f32 	%f35, [%r87];
	mul.f32 	%f53, %f34, %f35;
	bra.uni 	$L__BB0_14;
$L__BB0_9:
	shl.b32 	%r79, %r132, 5;
	and.b32  	%r80, %r79, 2016;
	add.s32 	%r81, %r11, %r80;
	ld.shared.f32 	%f32, [%r81];
	mul.wide.s32 	%rd16, %r130, 4;
	add.s64 	%rd17, %rd1, %rd16;
	ld.global.f32 	%f33, [%rd17];
	mul.f32 	%f53, %f32, %f33;
	bra.uni 	$L__BB0_14;
$L__BB0_10:
	@%p17 bra 	$L__BB0_13;
	setp.gt.u32 	%p14, %r7, %r135;
	setp.ge.u32 	%p15, %r135, %r8;
	or.pred  	%p16, %p14, %p15;
	@%p16 bra 	$L__BB0_13;
	mul.wide.s32 	%rd14, %r129, 4;
	add.s64 	%rd15, %rd2, %rd14;
	ld.global.f32 	%f30, [%rd15];
	shl.b32 	%r75, %r135, 5;
	and.b32  	%r76, %r75, 1984;
	add.s32 	%r77, %r10, %r76;
	ld.shared.f32 	%f31, [%r77];
	mul.f32 	%f53, %f30, %f31;
	bra.uni 	$L__BB0_14;
$L__BB0_13:
	mul.wide.s32 	%rd10, %r129, 4;
	add.s64 	%rd11, %rd2, %rd10;
	ld.global.f32 	%f28, [%rd11];
	mul.wide.s32 	%rd12, %r130, 4;
	add.s64 	%rd13, %rd1, %rd12;
	ld.global.f32 	%f29, [%rd13];
	mul.f32 	%f53, %f28, %f29;
$L__BB0_14:
	setp.lt.u32 	%p21, %r3, %r9;
	add.f32 	%f7, %f55, %f53;
	setp.le.u32 	%p22, %r7, %r24;
	setp.lt.u32 	%p23, %r24, %r8;
	and.pred  	%p24, %p23, %p21;
	and.pred  	%p25, %p24, %p22;
	@%p25 bra 	$L__BB0_19;
	@%p17 bra 	$L__BB0_17;
	setp.le.u32 	%p27, %r7, %r23;
	setp.lt.u32 	%p28, %r23, %r8;
	and.pred  	%p29, %p27, %p28;
	@%p29 bra 	$L__BB0_18;
$L__BB0_17:
	mul.wide.s32 	%rd18, %r131, 4;
	add.s64 	%rd19, %rd2, %rd18;
	ld.global.f32 	%f36, [%rd19];
	mul.wide.s32 	%rd20, %r133, 4;
	add.s64 	%rd21, %rd1, %rd20;
	ld.global.f32 	%f37, [%rd21];
	mul.f32 	%f54, %f36, %f37;
	bra.uni 	$L__BB0_23;
$L__BB0_18:
	mul.wide.s32 	%rd22, %r131, 4;
	add.s64 	%rd23, %rd2, %rd22;
	ld.global.f32 	%f38, [%rd23];
	shl.b32 	%r91, %r23, 5;
	and.b32  	%r92, %r91, 2016;
	add.s32 	%r93, %r10, %r92;
	ld.shared.f32 	%f39, [%r93];
	mul.f32 	%f54, %f38, %f39;
	bra.uni 	$L__BB0_23;
$L__BB0_19:
	@%p17 bra 	$L__BB0_21;
	setp.le.u32 	%p31, %r7, %r23;
	setp.lt.u32 	%p32, %r23, %r8;
	and.pred  	%p33, %p31, %p32;
	@%p33 bra 	$L__BB0_22;
$L__BB0_21:
	shl.b32 	%r95, %r24, 5;
	and.b32  	%r96, %r95, 2016;
	add.s32 	%r97, %r11, %r96;
	ld.shared.f32 	%f40, [%r97];
	mul.wide.s32 	%rd24, %r133, 4;
	add.s64 	%rd25, %rd1, %rd24;
	ld.global.f32 	%f41, [%rd25];
	mul.f32 	%f54, %f40, %f41;
	bra.uni 	$L__BB0_23;
$L__BB0_22:
	shl.b32 	%r98, %r24, 5;
	and.b32  	%r99, %r98, 2016;
	add.s32 	%r100, %r11, %r99;
	ld.shared.f32 	%f42, [%r100];
	shl.b32 	%r101, %r23, 5;
	and.b32  	%r102, %r101, 2016;
	add.s32 	%r103, %r10, %r102;
	ld.shared.f32 	%f43, [%r103];
	mul.f32 	%f54, %f42, %f43;
$L__BB0_23:
	add.s32 	%r104, %r2, 1;
	and.b32  	%r33, %r104, 536870910;
	add.f32 	%f55, %f7, %f54;
	add.s32 	%r135, %r135, 2;
	add.s32 	%r134, %r134, 2;
	add.s32 	%r133, %r133, %r14;
	add.s32 	%r132, %r132, -2;
	sub.s32 	%r131, %r131, %r14;
	add.s32 	%r130, %r130, %r14;
	sub.s32 	%r129, %r129, %r14;
	setp.ne.s32 	%p34, %r134, 0;
	@%p34 bra 	$L__BB0_5;
$L__BB0_24:
	and.b32  	%r105, %r2, 1;
	setp.eq.b32 	%p35, %r105, 1;
	@%p35 bra 	$L__BB0_35;
	setp.lt.u32 	%p36, %r3, %r9;
	sub.s32 	%r34, %r2, %r33;
	setp.le.u32 	%p37, %r7, %r34;
	setp.lt.u32 	%p38, %r34, %r8;
	and.pred  	%p39, %p38, %p36;
	and.pred  	%p40, %p39, %p37;
	@%p40 bra 	$L__BB0_30;
	not.pred 	%p41, %p1;
	@%p41 bra 	$L__BB0_28;
	setp.le.u32 	%p42, %r7, %r33;
	setp.lt.u32 	%p43, %r33, %r8;
	and.pred  	%p44, %p42, %p43;
	@%p44 bra 	$L__BB0_29;
$L__BB0_28:
	mad.lo.s32 	%r111, %r34, %r35, %r3;
	mul.wide.s32 	%rd26, %r111, 4;
	add.s64 	%rd27, %rd2, %rd26;
	ld.global.f32 	%f44, [%rd27];
	mad.lo.s32 	%r112, %r33, %r35, %r4;
	mul.wide.s32 	%rd28, %r112, 4;
	add.s64 	%rd29, %rd1, %rd28;
	ld.global.f32 	%f45, [%rd29];
	mul.f32 	%f57, %f44, %f45;
	bra.uni 	$L__BB0_34;
$L__BB0_29:
	mad.lo.s32 	%r113, %r34, %r35, %r3;
	mul.wide.s32 	%rd30, %r113, 4;
	add.s64 	%rd31, %rd2, %rd30;
	ld.global.f32 	%f46, [%rd31];
	shl.b32 	%r114, %r33, 5;
	and.b32  	%r115, %r114, 2016;
	add.s32 	%r116, %r10, %r115;
	ld.shared.f32 	%f47, [%r116];
	mul.f32 	%f57, %f46, %f47;
	bra.uni 	$L__BB0_34;
$L__BB0_30:
	not.pred 	%p45, %p1;
	@%p45 bra 	$L__BB0_32;
	setp.le.u32 	%p46, %r7, %r33;
	setp.lt.u32 	%p47, %r33, %r8;
	and.pred  	%p48, %p46, %p47;
	@%p48 bra 	$L__BB0_33;
$L__BB0_32:
	shl.b32 	%r119, %r34, 5;
	and.b32  	%r120, %r119, 2016;
	add.s32 	%r121, %r11, %r120;
	ld.shared.f32 	%f48, [%r121];
	mad.lo.s32 	%r122, %r33, %r35, %r4;
	mul.wide.s32 	%rd32, %r122, 4;
	add.s64 	%rd33, %rd1, %rd32;
	ld.global.f32 	%f49, [%rd33];
	mul.f32 	%f57, %f48, %f49;
	bra.uni 	$L__BB0_34;
$L__BB0_33:
	shl.b32 	%r123, %r34, 5;
	and.b32  	%r124, %r123, 2016;
	add.s32 	%r125, %r11, %r124;
	ld.shared.f32 	%f50, [%r125];
	shl.b32 	%r126, %r33, 5;
	and.b32  	%r127, %r126, 2016;
	add.s32 	%r128, %r10, %r127;
	ld.shared.f32 	%f51, [%r128];
	mul.f32 	%f57, %f50, %f51;
$L__BB0_34:
	add.f32 	%f55, %f55, %f57;
$L__BB0_35:
	cvta.to.global.u64 	%rd34, %rd3;
	mul.wide.s32 	%rd35, %r6, 4;
	add.s64 	%rd36, %rd34, %rd35;
	st.global.f32 	[%rd36], %f55;
$L__BB0_36:
	ret;

}
	// .globl	_Z15backward_kernelIfEviiiPKT_S2_S2_PS0_S3_
.visible .entry _Z15backward_kernelIfEviiiPKT_S2_S2_PS0_S3_(
	.param .u32 _Z15backward_kernelIfEviiiPKT_S2_S2_PS0_S3__param_0,
	.param .u32 _Z15backward_kernelIfEviiiPKT_S2_S2_PS0_S3__param_1,
	.param .u32 _Z15backward_kernelIfEviiiPKT_S2_S2_PS0_S3__param_2,
	.param .u64 .ptr .align 1 _Z15backward_kernelIfEviiiPKT_S2_S2_PS0_S3__param_3,
	.param .u64 .ptr .align 1 _Z15backward_kernelIfEviiiPKT_S2_S2_PS0_S3__param_4,
	.param .u64 .ptr .align 1 _Z15backward_kernelIfEviiiPKT_S2_S2_PS0_S3__param_5,
	.param .u64 .ptr .align 1 _Z15backward_kernelIfEviiiPKT_S2_S2_PS0_S3__param_6,
	.param .u64 .ptr .align 1 _Z15backward_kernelIfEviiiPKT_S2_S2_PS0_S3__param_7
)
{
	.reg .pred 	%p<13>;
	.reg .b32 	%r<64>;
	.reg .b32 	%f<114>;
	.reg .b64 	%rd<75>;

	ld.param.u32 	%r28, [_Z15backward_kernelIfEviiiPKT_S2_S2_PS0_S3__param_0];
	ld.param.u32 	%r26, [_Z15backward_kernelIfEviiiPKT_S2_S2_PS0_S3__param_1];
	ld.param.u32 	%r27, [_Z15backward_kernelIfEviiiPKT_S2_S2_PS0_S3__param_2];
	ld.param.u64 	%rd6, [_Z15backward_kernelIfEviiiPKT_S2_S2_PS0_S3__param_3];
	ld.param.u64 	%rd7, [_Z15backward_kernelIfEviiiPKT_S2_S2_PS0_S3__param_4];
	ld.param.u64 	%rd8, [_Z15backward_kernelIfEviiiPKT_S2_S2_PS0_S3__param_5];
	ld.param.u64 	%rd5, [_Z15backward_kernelIfEviiiPKT_S2_S2_PS0_S3__param_7];
	cvta.to.global.u64 	%rd1, %rd7;
	cvta.to.global.u64 	%rd2, %rd8;
	cvta.to.global.u64 	%rd3, %rd6;
	mov.u32 	%r29, %ctaid.x;
	mov.u32 	%r30, %ntid.x;
	mov.u32 	%r31, %tid.x;
	mad.lo.s32 	%r1, %r29, %r30, %r31;
	setp.ge.s32 	%p1, %r1, %r28;
	@%p1 bra 	$L__BB1_16;
	mov.u32 	%r32, %ctaid.y;
	mov.u32 	%r33, %ntid.y;
	mov.u32 	%r34, %tid.y;
	mad.lo.s32 	%r2, %r32, %r33, %r34;
	setp.ge.s32 	%p2, %r2, %r27;
	@%p2 bra 	$L__BB1_16;
	mov.u32 	%r35, %ctaid.z;
	mov.u32 	%r36, %ntid.z;
	mov.u32 	%r37, %tid.z;
	mad.lo.s32 	%r3, %r35, %r36, %r37;
	setp.ge.s32 	%p3, %r3, %r26;
	@%p3 bra 	$L__BB1_16;
	mul.lo.s32 	%r38, %r26, %r1;
	mul.lo.s32 	%r4, %r38, %r27;
	add.s32 	%r5, %r4, %r3;
	sub.s32 	%r6, %r27, %r2;
	setp.lt.s32 	%p4, %r6, 1;
	mov.f32 	%f112, 0f00000000;
	mov.f32 	%f113, %f112;
	@%p4 bra 	$L__BB1_15;
	sub.s32 	%r40, %r2, %r27;
	setp.gt.u32 	%p5, %r40, -8;
	mov.f32 	%f113, 0f00000000;
	mov.b32 	%r62, 0;
	mov.f32 	%f112, %f113;
	@%p5 bra 	$L__BB1_7;
	and.b32  	%r41, %r6, 2147483640;
	neg.s32 	%r60, %r41;
	mad.lo.s32 	%r42, %r27, %r1, %r2;
	mad.lo.s32 	%r59, %r26, %r42, %r3;
	shl.b32 	%r9, %r26, 3;
	mov.f32 	%f113, 0f00000000;
	mul.wide.s32 	%rd15, %r26, 4;
	mov.u32 	%r57, %r3;
	mov.u32 	%r58, %r5;
$L__BB1_6:
	.pragma "nounroll";
	and.b32  	%r62, %r6, 2147483640;
	mul.wide.s32 	%rd9, %r57, 4;
	add.s64 	%rd10, %rd3, %rd9;
	ld.global.f32 	%f29, [%rd10];
	mul.wide.s32 	%rd11, %r59, 4;
	add.s64 	%rd12, %rd2, %rd11;
	ld.global.f32 	%f30, [%rd12];
	fma.rn.f32 	%f31, %f29, %f30, %f112;
	mul.wide.s32 	%rd13, %r58, 4;
	add.s64 	%rd14, %rd1, %rd13;
	ld.global.f32 	%f32, [%rd14];
	fma.rn.f32 	%f33, %f32, %f30, %f113;
	add.s64 	%rd16, %rd10, %rd15;
	ld.global.f32 	%f34, [%rd16];
	add.s64 	%rd17, %rd12, %rd15;
	ld.global.f32 	%f35, [%rd17];
	fma.rn.f32 	%f36, %f34, %f35, %f31;
	add.s64 	%rd18, %rd14, %rd15;
	ld.global.f32 	%f37, [%rd18];
	fma.rn.f32 	%f38, %f37, %f35, %f33;
	add.s64 	%rd19, %rd16, %rd15;
	ld.global.f32 	%f39, [%rd19];
	add.s64 	%rd20, %rd17, %rd15;
	ld.global.f32 	%f40, [%rd20];
	fma.rn.f32 	%f41, %f39, %f40, %f36;
	add.s64 	%rd21, %rd18, %rd15;
	ld.global.f32 	%f42, [%rd21];
	fma.rn.f32 	%f43, %f42, %f40, %f38;
	add.s64 	%rd22, %rd19, %rd15;
	ld.global.f32 	%f44, [%rd22];
	add.s64 	%rd23, %rd20, %rd15;
	ld.global.f32 	%f45, [%rd23];
	fma.rn.f32 	%f46, %f44, %f45, %f41;
	add.s64 	%rd24, %rd21, %rd15;
	ld.global.f32 	%f47, [%rd24];
	fma.rn.f32 	%f48, %f47, %f45, %f43;
	add.s64 	%rd25, %rd22, %rd15;
	ld.global.f32 	%f49, [%rd25];
	add.s64 	%rd26, %rd23, %rd15;
	ld.global.f32 	%f50, [%rd26];
	fma.rn.f32 	%f51, %f49, %f50, %f46;
	add.s64 	%rd27, %rd24, %rd15;
	ld.global.f32 	%f52, [%rd27];
	fma.rn.f32 	%f53, %f52, %f50, %f48;
	add.s64 	%rd28, %rd25, %rd15;
	ld.global.f32 	%f54, [%rd28];
	add.s64 	%rd29, %rd26, %rd15;
	ld.global.f32 	%f55, [%rd29];
	fma.rn.f32 	%f56, %f54, %f55, %f51;
	add.s64 	%rd30, %rd27, %rd15;
	ld.global.f32 	%f57, [%rd30];
	fma.rn.f32 	%f58, %f57, %f55, %f53;
	add.s64 	%rd31, %rd28, %rd15;
	ld.global.f32 	%f59, [%rd31];
	add.s64 	%rd32, %rd29, %rd15;
	ld.global.f32 	%f60, [%rd32];
	fma.rn.f32 	%f61, %f59, %f60, %f56;
	add.s64 	%rd33, %rd30, %rd15;
	ld.global.f32 	%f62, [%rd33];
	fma.rn.f32 	%f63, %f62, %f60, %f58;
	add.s64 	%rd34, %rd31, %rd15;
	ld.global.f32 	%f64, [%rd34];
	add.s64 	%rd35, %rd32, %rd15;
	ld.global.f32 	%f65, [%rd35];
	fma.rn.f32 	%f112, %f64, %f65, %f61;
	add.s64 	%rd36, %rd33, %rd15;
	ld.global.f32 	%f66, [%rd36];
	fma.rn.f32 	%f113, %f66, %f65, %f63;
	add.s32 	%r60, %r60, 8;
	add.s32 	%r59, %r59, %r9;
	add.s32 	%r58, %r58, %r9;
	add.s32 	%r57, %r57, %r9;
	setp.ne.s32 	%p6, %r60, 0;
	@%p6 bra 	$L__BB1_6;
$L__BB1_7:
	and.b32  	%r20, %r6, 7;
	setp.eq.s32 	%p7, %r20, 0;
	@%p7 bra 	$L__BB1_15;
	and.b32  	%r21, %r6, 3;
	setp.lt.u32 	%p8, %r20, 4;
	@%p8 bra 	$L__BB1_10;
	mad.lo.s32 	%r43, %r62, %r26, %r3;
	mul.wide.s32 	%rd37, %r43, 4;
	add.s64 	%rd38, %rd3, %rd37;
	ld.global.f32 	%f68, [%rd38];
	add.s32 	%r44, %r62, %r2;
	mad.lo.s32 	%r45, %r44, %r26, %r5;
	mul.wide.s32 	%rd39, %r45, 4;
	add.s64 	%rd40, %rd2, %rd39;
	ld.global.f32 	%f69, [%rd40];
	fma.rn.f32 	%f70, %f68, %f69, %f112;
	add.s32 	%r46, %r43, %r4;
	mul.wide.s32 	%rd41, %r46, 4;
	add.s64 	%rd42, %rd1, %rd41;
	ld.global.f32 	%f71, [%rd42];
	fma.rn.f32 	%f72, %f71, %f69, %f113;
	mul.wide.s32 	%rd43, %r26, 4;
	add.s64 	%rd44, %rd38, %rd43;
	ld.global.f32 	%f73, [%rd44];
	add.s64 	%rd45, %rd40, %rd43;
	ld.global.f32 	%f74, [%rd45];
	fma.rn.f32 	%f75, %f73, %f74, %f70;
	add.s64 	%rd46, %rd42, %rd43;
	ld.global.f32 	%f76, [%rd46];
	fma.rn.f32 	%f77, %f76, %f74, %f72;
	add.s64 	%rd47, %rd44, %rd43;
	ld.global.f32 	%f78, [%rd47];
	add.s64 	%rd48, %rd45, %rd43;
	ld.global.f32 	%f79, [%rd48];
	fma.rn.f32 	%f80, %f78, %f79, %f75;
	add.s64 	%rd49, %rd46, %rd43;
	ld.global.f32 	%f81, [%rd49];
	fma.rn.f32 	%f82, %f81, %f79, %f77;
	add.s64 	%rd50, %rd47, %rd43;
	ld.global.f32 	%f83, [%rd50];
	add.s64 	%rd51, %rd48, %rd43;
	ld.global.f32 	%f84, [%rd51];
	fma.rn.f32 	%f112, %f83, %f84, %f80;
	add.s64 	%rd52, %rd49, %rd43;
	ld.global.f32 	%f85, [%rd52];
	fma.rn.f32 	%f113, %f85, %f84, %f82;
	add.s32 	%r62, %r62, 4;
$L__BB1_10:
	setp.eq.s32 	%p9, %r21, 0;
	@%p9 bra 	$L__BB1_15;
	setp.eq.s32 	%p10, %r21, 1;
	@%p10 bra 	$L__BB1_13;
	mad.lo.s32 	%r47, %r62, %r26, %r3;
	mul.wide.s32 	%rd53, %r47, 4;
	add.s64 	%rd54, %rd3, %rd53;
	ld.global.f32 	%f87, [%rd54];
	add.s32 	%r48, %r62, %r2;
	mad.lo.s32 	%r49, %r48, %r26, %r5;
	mul.wide.s32 	%rd55, %r49, 4;
	add.s64 	%rd56, %rd2, %rd55;
	ld.global.f32 	%f88, [%rd56];
	fma.rn.f32 	%f89, %f87, %f88, %f112;
	add.s32 	%r50, %r47, %r4;
	mul.wide.s32 	%rd57, %r50, 4;
	add.s64 	%rd58, %rd1, %rd57;
	ld.global.f32 	%f90, [%rd58];
	fma.rn.f32 	%f91, %f90, %f88, %f113;
	mul.wide.s32 	%rd59, %r26, 4;
	add.s64 	%rd60, %rd54, %rd59;
	ld.global.f32 	%f92, [%rd60];
	add.s64 	%rd61, %rd56, %rd59;
	ld.global.f32 	%f93, [%rd61];
	fma.rn.f32 	%f112, %f92, %f93, %f89;
	add.s64 	%rd62, %rd58, %rd59;
	ld.global.f32 	%f94, [%rd62];
	fma.rn.f32 	%f113, %f94, %f93, %f91;
	add.s32 	%r62, %r62, 2;
$L__BB1_13:
	and.b32  	%r51, %r6, 1;
	setp.eq.b32 	%p11, %r51, 1;
	not.pred 	%p12, %p11;
	@%p12 bra 	$L__BB1_15;
	mad.lo.s32 	%r52, %r62, %r26, %r3;
	mul.wide.s32 	%rd63, %r52, 4;
	add.s64 	%rd64, %rd3, %rd63;
	ld.global.f32 	%f95, [%rd64];
	add.s32 	%r53, %r62, %r2;
	mad.lo.s32 	%r54, %r53, %r26, %r5;
	mul.wide.s32 	%rd65, %r54, 4;
	add.s64 	%rd66, %rd2, %rd65;
	ld.global.f32 	%f96, [%rd66];
	fma.rn.f32 	%f112, %f95, %f96, %f112;
	add.s32 	%r55, %r52, %r4;
	mul.wide.s32 	%rd67, %r55, 4;
	add.s64 	%rd68, %rd1, %rd67;
	ld.global.f32 	%f97, [%rd68];
	fma.rn.f32 	%f113, %f97, %f96, %f113;
$L__BB1_15:
	ld.param.u64 	%rd74, [_Z15backward_kernelIfEviiiPKT_S2_S2_PS0_S3__param_6];
	mad.lo.s32 	%r56, %r26, %r2, %r5;
	cvta.to.global.u64 	%rd69, %rd5;
	mul.wide.s32 	%rd70, %r56, 4;
	add.s64 	%rd71, %rd69, %rd70;
	st.global.f32 	[%rd71], %f112;
	cvta.to.global.u64 	%rd72, %rd74;
	add.s64 	%rd73, %rd72, %rd70;
	st.global.f32 	[%rd73], %f113;
$L__BB1_16:
	ret;

}


// ===== COMPILED SASS (sm_100) =====

	.target	sm_100

	.elftype	@"ET_EXEC"


//--------------------- .note.nv.tkinfo           --------------------------
	.section	.note.nv.tkinfo,"",@"SHT_NOTE"
	.sectionflags	@"SHF_NOTE_NV_TKINFO"
	.tkinfo
        /*0018*/ 	.word	0x00000002
        /*0030*/ 	.string	""
        /*0030*/ 	.string	"ptxas"
        /*0030*/ 	.string	"Cuda compilation tools, release 13.0, V13.0.88"
        /*0030*/ 	.string	"Build cuda_13.0.r13.0/compiler.36424714_0"
        /*0030*/ 	.string	"-arch sm_100 -m 64 "



//--------------------- .note.nv.cuinfo           --------------------------
	.section	.note.nv.cuinfo,"",@"SHT_NOTE"
	.sectionflags	@"SHF_NOTE_NV_CUINFO"
        /*0018*/ 	.short	0x0002
        /*001a*/ 	.short	0x0064
        /*001c*/ 	.short	0x0082
	.zero		2


//--------------------- .nv.info                  --------------------------
	.section	.nv.info,"",@"SHT_CUDA_INFO"
	.align	4


	//----- nvinfo : EIATTR_REGCOUNT
	.align		4
        /*0000*/ 	.byte	0x04, 0x2f
        /*0002*/ 	.short	(.L_1 - .L_0)
	.align		4
.L_0:
        /*0004*/ 	.word	index@(_Z12lower_kernelIfEviiiPKT_S2_PS0_)
        /*0008*/ 	.word	0x0000001f


	//----- nvinfo : EIATTR_FRAME_SIZE
	.align		4
.L_1:
        /*000c*/ 	.byte	0x04, 0x11
        /*000e*/ 	.short	(.L_3 - .L_2)
	.align		4
.L_2:
        /*0010*/ 	.word	index@(_Z12lower_kernelIfEviiiPKT_S2_PS0_)
        /*0014*/ 	.word	0x00000000


	//----- nvinfo : EIATTR_REGCOUNT
	.align		4
.L_3:
        /*0018*/ 	.byte	0x04, 0x2f
        /*001a*/ 	.short	(.L_5 - .L_4)
	.align		4
.L_4:
        /*001c*/ 	.word	index@(_Z15backward_kernelIfEviiiPKT_S2_S2_PS0_S3_)
        /*0020*/ 	.word	0x00000020


	//----- nvinfo : EIATTR_FRAME_SIZE
	.align		4
.L_5:
        /*0024*/ 	.byte	0x04, 0x11
        /*0026*/ 	.short	(.L_7 - .L_6)
	.align		4
.L_6:
        /*0028*/ 	.word	index@(_Z15backward_kernelIfEviiiPKT_S2_S2_PS0_S3_)
        /*002c*/ 	.word	0x00000000


	//----- nvinfo : EIATTR_MIN_STACK_SIZE
	.align		4
.L_7:
        /*0030*/ 	.byte	0x04, 0x12
        /*0032*/ 	.short	(.L_9 - .L_8)
	.align		4
.L_8:
        /*0034*/ 	.word	index@(_Z15backward_kernelIfEviiiPKT_S2_S2_PS0_S3_)
        /*0038*/ 	.word	0x00000000


	//----- nvinfo : EIATTR_MIN_STACK_SIZE
	.align		4
.L_9:
        /*003c*/ 	.byte	0x04, 0x12
        /*003e*/ 	.short	(.L_11 - .L_10)
	.align		4
.L_10:
        /*0040*/ 	.word	index@(_Z12lower_kernelIfEviiiPKT_S2_PS0_)
        /*0044*/ 	.word	0x00000000
.L_11:


//--------------------- .nv.compat                --------------------------
	.section	.nv.compat,"",@"SHT_CUDA_COMPAT_INFO"
	.align	4
        /*0000*/ 	.byte	0x02, 0x09, 0x00, 0x00, 0x02, 0x02, 0x01, 0x00, 0x02, 0x05, 0x05, 0x00, 0x03, 0x07, 0x01, 0x01
        /*0010*/ 	.byte	0x02, 0x03, 0x00, 0x00, 0x02, 0x06, 0x01, 0x00, 0x04, 0x0b, 0x08, 0x00, 0x09, 0x00, 0x00, 0x00
        /*0020*/ 	.byte	0x00, 0x00, 0x00, 0x00


//--------------------- .nv.info._Z15backward_kernelIfEviiiPKT_S2_S2_PS0_S3_ --------------------------
	.section	.nv.info._Z15backward_kernelIfEviiiPKT_S2_S2_PS0_S3_,"",@"SHT_CUDA_INFO"
	.sectionflags	@""
	.align	4


	//----- nvinfo : EIATTR_CUDA_API_VERSION
	.align		4
        /*0000*/ 	.byte	0x04, 0x37
        /*0002*/ 	.short	(.L_13 - .L_12)
.L_12:
        /*0004*/ 	.word	0x00000082


	//----- nvinfo : EIATTR_KPARAM_INFO
	.align		4
.L_13:
        /*0008*/ 	.byte	0x04, 0x17
        /*000a*/ 	.short	(.L_15 - .L_14)
.L_14:
        /*000c*/ 	.word	0x00000000
        /*0010*/ 	.short	0x0007
        /*0012*/ 	.short	0x0030
        /*0014*/ 	.byte	0x00, 0xf5, 0x21, 0x00


	//----- nvinfo : EIATTR_KPARAM_INFO
	.align		4
.L_15:
        /*0018*/ 	.byte	0x04, 0x17
        /*001a*/ 	.short	(.L_17 - .L_16)
.L_16:
        /*001c*/ 	.word	0x00000000
        /*0020*/ 	.short	0x0006
        /*0022*/ 	.short	0x0028
        /*0024*/ 	.byte	0x00, 0xf5, 0x21, 0x00


	//----- nvinfo : EIATTR_KPARAM_INFO
	.align		4
.L_17:
        /*0028*/ 	.byte	0x04, 0x17
        /*002a*/ 	.short	(.L_19 - .L_18)
.L_18:
        /*002c*/ 	.word	0x00000000
        /*0030*/ 	.short	0x0005
        /*0032*/ 	.short	0x0020
        /*0034*/ 	.byte	0x00, 0xf5, 0x21, 0x00


	//----- nvinfo : EIATTR_KPARAM_INFO
	.align		4
.L_19:
        /*0038*/ 	.byte	0x04, 0x17
        /*003a*/ 	.short	(.L_21 - .L_20)
.L_20:
        /*003c*/ 	.word	0x00000000
        /*0040*/ 	.short	0x0004
        /*0042*/ 	.short	0x0018
        /*0044*/ 	.byte	0x00, 0xf5, 0x21, 0x00


	//----- nvinfo : EIATTR_KPARAM_INFO
	.align		4
.L_21:
        /*0048*/ 	.byte	0x04, 0x17
        /*004a*/ 	.short	(.L_23 - .L_22)
.L_22:
        /*004c*/ 	.word	0x00000000
        /*0050*/ 	.short	0x0003
        /*0052*/ 	.short	0x0010
        /*0054*/ 	.byte	0x00, 0xf5, 0x21, 0x00


	//----- nvinfo : EIATTR_KPARAM_INFO
	.align		4
.L_23:
        /*0058*/ 	.byte	0x04, 0x17
        /*005a*/ 	.short	(.L_25 - .L_24)
.L_24:
        /*005c*/ 	.word	0x00000000
        /*0060*/ 	.short	0x0002
        /*0062*/ 	.short	0x0008
        /*0064*/ 	.byte	0x00, 0xf0, 0x11, 0x00


	//----- nvinfo : EIATTR_KPARAM_INFO
	.align		4
.L_25:
        /*0068*/ 	.byte	0x04, 0x17
        /*006a*/ 	.short	(.L_27 - .L_26)
.L_26:
        /*006c*/ 	.word	0x00000000
        /*0070*/ 	.short	0x0001
        /*0072*/ 	.short	0x0004
        /*0074*/ 	.byte	0x00, 0xf0, 0x11, 0x00


	//----- nvinfo : EIATTR_KPARAM_INFO
	.align		4
.L_27:
        /*0078*/ 	.byte	0x04, 0x17
        /*007a*/ 	.short	(.L_29 - .L_28)
.L_28:
        /*007c*/ 	.word	0x00000000
        /*0080*/ 	.short	0x0000
        /*0082*/ 	.short	0x0000
        /*0084*/ 	.byte	0x00, 0xf0, 0x11, 0x00


	//----- nvinfo : EIATTR_SPARSE_MMA_MASK
	.align		4
.L_29:
        /*0088*/ 	.byte	0x03, 0x50
        /*008a*/ 	.short	0x0000


	//----- nvinfo : EIATTR_MAXREG_COUNT
	.align		4
        /*008c*/ 	.byte	0x03, 0x1b
        /*008e*/ 	.short	0x00ff


	//----- nvinfo : EIATTR_MERCURY_ISA_VERSION
	.align		4
        /*0090*/ 	.byte	0x03, 0x5f
        /*0092*/ 	.short	0x0101


	//----- nvinfo : EIATTR_VRC_CTA_INIT_COUNT
	.align		4
        /*0094*/ 	.byte	0x02, 0x4a
	.zero		1
	.zero		1


	//----- nvinfo : EIATTR_EXIT_INSTR_OFFSETS
	.align		4
        /*0098*/ 	.byte	0x04, 0x1c
        /*009a*/ 	.short	(.L_31 - .L_30)


	//   ....[0]....
.L_30:
        /*009c*/ 	.word	0x00000070


	//   ....[1]....
        /*00a0*/ 	.word	0x000000e0


	//   ....[2]....
        /*00a4*/ 	.word	0x00000150


	//   ....[3]....
        /*00a8*/ 	.word	0x00000e00


	//----- nvinfo : EIATTR_CRS_STACK_SIZE
	.align		4
.L_31:
        /*00ac*/ 	.byte	0x04, 0x1e
        /*00ae*/ 	.short	(.L_33 - .L_32)
.L_32:
        /*00b0*/ 	.word	0x00000000


	//----- nvinfo : EIATTR_CBANK_PARAM_SIZE
	.align		4
.L_33:
        /*00b4*/ 	.byte	0x03, 0x19
        /*00b6*/ 	.short	0x0038


	//----- nvinfo : EIATTR_PARAM_CBANK
	.align		4
        /*00b8*/ 	.byte	0x04, 0x0a
        /*00ba*/ 	.short	(.L_35 - .L_34)
	.align		4
.L_34:
        /*00bc*/ 	.word	index@(.nv.constant0._Z15backward_kernelIfEviiiPKT_S2_S2_PS0_S3_)
        /*00c0*/ 	.short	0x0380
        /*00c2*/ 	.short	0x0038


	//----- nvinfo : EIATTR_SW_WAR
	.align		4
.L_35:
        /*00c4*/ 	.byte	0x04, 0x36
        /*00c6*/ 	.short	(.L_37 - .L_36)
.L_36:
        /*00c8*/ 	.word	0x00000008
.L_37:


//--------------------- .nv.info._Z12lower_kernelIfEviiiPKT_S2_PS0_ --------------------------
	.section	.nv.info._Z12lower_kernelIfEviiiPKT_S2_PS0_,"",@"SHT_CUDA_INFO"
	.sectionflags	@""
	.align	4


	//----- nvinfo : EIATTR_CUDA_API_VERSION
	.align		4
        /*0000*/ 	.byte	0x04, 0x37
        /*0002*/ 	.short	(.L_39 - .L_38)
.L_38:
        /*0004*/ 	.word	0x00000082


	//----- nvinfo : EIATTR_KPARAM_INFO
	.align		4
.L_39:
        /*0008*/ 	.byte	0x04, 0x17
        /*000a*/ 	.short	(.L_41 - .L_40)
.L_40:
        /*000c*/ 	.word	0x00000000
        /*0010*/ 	.short	0x0005
        /*0012*/ 	.short	0x0020
        /*0014*/ 	.byte	0x00, 0xf5, 0x21, 0x00


	//----- nvinfo : EIATTR_KPARAM_INFO
	.align		4
.L_41:
        /*0018*/ 	.byte	0x04, 0x17
        /*001a*/ 	.short	(.L_43 - .L_42)
.L_42:
        /*001c*/ 	.word	0x00000000
        /*0020*/ 	.short	0x0004
        /*0022*/ 	.short	0x0018
        /*0024*/ 	.byte	0x00, 0xf5, 0x21, 0x00


	//----- nvinfo : EIATTR_KPARAM_INFO
	.align		4
.L_43:
        /*0028*/ 	.byte	0x04, 0x17
        /*002a*/ 	.short	(.L_45 - .L_44)
.L_44:
        /*002c*/ 	.word	0x00000000
        /*0030*/ 	.short	0x0003
        /*0032*/ 	.short	0x0010
        /*0034*/ 	.byte	0x00, 0xf5, 0x21, 0x00


	//----- nvinfo : EIATTR_KPARAM_INFO
	.align		4
.L_45:
        /*0038*/ 	.byte	0x04, 0x17
        /*003a*/ 	.short	(.L_47 - .L_46)
.L_46:
        /*003c*/ 	.word	0x00000000
        /*0040*/ 	.short	0x0002
        /*0042*/ 	.short	0x0008
        /*0044*/ 	.byte	0x00, 0xf0, 0x11, 0x00


	//----- nvinfo : EIATTR_KPARAM_INFO
	.align		4
.L_47:
        /*0048*/ 	.byte	0x04, 0x17
        /*004a*/ 	.short	(.L_49 - .L_48)
.L_48:
        /*004c*/ 	.word	0x00000000
        /*0050*/ 	.short	0x0001
        /*0052*/ 	.short	0x0004
        /*0054*/ 	.byte	0x00, 0xf0, 0x11, 0x00


	//----- nvinfo : EIATTR_KPARAM_INFO
	.align		4
.L_49:
        /*0058*/ 	.byte	0x04, 0x17
        /*005a*/ 	.short	(.L_51 - .L_50)
.L_50:
        /*005c*/ 	.word	0x00000000
        /*0060*/ 	.short	0x0000
        /*0062*/ 	.short	0x0000
        /*0064*/ 	.byte	0x00, 0xf0, 0x11, 0x00


	//----- nvinfo : EIATTR_SPARSE_MMA_MASK
	.align		4
.L_51:
        /*0068*/ 	.byte	0x03, 0x50
        /*006a*/ 	.short	0x0000


	//----- nvinfo : EIATTR_MAXREG_COUNT
	.align		4
        /*006c*/ 	.byte	0x03, 0x1b
        /*006e*/ 	.short	0x00ff


	//----- nvinfo : EIATTR_NUM_BARRIERS
	.align		4
        /*0070*/ 	.byte	0x02, 0x4c
        /*0072*/ 	.byte	0x01
	.zero		1


	//----- nvinfo : EIATTR_MERCURY_ISA_VERSION
	.align		4
        /*0074*/ 	.byte	0x03, 0x5f
        /*0076*/ 	.short	0x0101


	//----- nvinfo : EIATTR_VRC_CTA_INIT_COUNT
	.align		4
        /*0078*/ 	.byte	0x02, 0x4a
	.zero		1
	.zero		1


	//----- nvinfo : EIATTR_EXIT_INSTR_OFFSETS
	.align		4
        /*007c*/ 	.byte	0x04, 0x1c
        /*007e*/ 	.short	(.L_53 - .L_52)


	//   ....[0]....
.L_52:
        /*0080*/ 	.word	0x00000070


	//   ....[1]....
        /*0084*/ 	.word	0x000000e0


	//   ....[2]....
        /*0088*/ 	.word	0x00000160


	//   ....[3]....
        /*008c*/ 	.word	0x00000eb0


	//----- nvinfo : EIATTR_CRS_STACK_SIZE
	.align		4
.L_53:
        /*0090*/ 	.byte	0x04, 0x1e
        /*0092*/ 	.short	(.L_55 - .L_54)
.L_54:
        /*0094*/ 	.word	0x00000000


	//----- nvinfo : EIATTR_CBANK_PARAM_SIZE
	.align		4
.L_55:
        /*0098*/ 	.byte	0x03, 0x19
        /*009a*/ 	.short	0x0028


	//----- nvinfo : EIATTR_PARAM_CBANK
	.align		4
        /*009c*/ 	.byte	0x04, 0x0a
        /*009e*/ 	.short	(.L_57 - .L_56)
	.align		4
.L_56:
        /*00a0*/ 	.word	index@(.nv.constant0._Z12lower_kernelIfEviiiPKT_S2_PS0_)
        /*00a4*/ 	.short	0x0380
        /*00a6*/ 	.short	0x0028


	//----- nvinfo : EIATTR_SW_WAR
	.align		4
.L_57:
        /*00a8*/ 	.byte	0x04, 0x36
        /*00aa*/ 	.short	(.L_59 - .L_58)
.L_58:
        /*00ac*/ 	.word	0x00000008
.L_59:


//--------------------- .nv.callgraph             --------------------------
	.section	.nv.callgraph,"",@"SHT_CUDA_CALLGRAPH"
	.align	4
	.sectionentsize	8
	.align		4
        /*0000*/ 	.word	0x00000000
	.align		4
        /*0004*/ 	.word	0xffffffff
	.align		4
        /*0008*/ 	.word	0x00000000
	.align		4
        /*000c*/ 	.word	0xfffffffe
	.align		4
        /*0010*/ 	.word	0x00000000
	.align		4
        /*0014*/ 	.word	0xfffffffd
	.align		4
        /*0018*/ 	.word	0x00000000
	.align		4
        /*001c*/ 	.word	0xfffffffc


//--------------------- .text._Z15backward_kernelIfEviiiPKT_S2_S2_PS0_S3_ --------------------------
	.section	.text._Z15backward_kernelIfEviiiPKT_S2_S2_PS0_S3_,"ax",@progbits
	.align	128
        .global         _Z15backward_kernelIfEviiiPKT_S2_S2_PS0_S3_
        .type           _Z15backward_kernelIfEviiiPKT_S2_S2_PS0_S3_,@function
        .size           _Z15backward_kernelIfEviiiPKT_S2_S2_PS0_S3_,(.L_x_25 - _Z15backward_kernelIfEviiiPKT_S2_S2_PS0_S3_)
        .other          _Z15backward_kernelIfEviiiPKT_S2_S2_PS0_S3_,@"STO_CUDA_ENTRY STV_DEFAULT"
_Z15backward_kernelIfEviiiPKT_S2_S2_PS0_S3_:
.text._Z15backward_kernelIfEviiiPKT_S2_S2_PS0_S3_:
[----:B------:R-:W-:Y:S01]  /*0000*/  LDC R1, c[0x0][0x37c] ;  /* 0x0000df00ff017b82 */ /* 0x000fe20000000800 */
[----:B------:R-:W0:Y:S07]  /*0010*/  S2R R3, SR_TID.X ;  /* 0x0000000000037919 */ /* 0x000e2e0000002100 */
[----:B------:R-:W0:Y:S01]  /*0020*/  S2UR UR4, SR_CTAID.X ;  /* 0x00000000000479c3 */ /* 0x000e220000002500 */
[----:B------:R-:W1:Y:S07]  /*0030*/  LDCU UR5, c[0x0][0x380] ;  /* 0x00007000ff0577ac */ /* 0x000e6e0008000800 */
[----:B------:R-:W0:Y:S02]  /*0040*/  LDC R6, c[0x0][0x360] ;  /* 0x0000d800ff067b82 */ /* 0x000e240000000800 */
[----:B0-----:R-:W-:-:S05]  /*0050*/  IMAD R6, R6, UR4, R3 ;  /* 0x0000000406067c24 */ /* 0x001fca000f8e0203 */
[----:B-1----:R-:W-:-:S13]  /*0060*/  ISETP.GE.AND P0, PT, R6, UR5, PT ;  /* 0x0000000506007c0c */ /* 0x002fda000bf06270 */
[----:B------:R-:W-:Y:S05]  /*0070*/  @P0 EXIT ;  /* 0x000000000000094d */ /* 0x000fea0003800000 */
[----:B------:R-:W0:Y:S01]  /*0080*/  S2R R3, SR_TID.Y ;  /* 0x0000000000037919 */ /* 0x000e220000002200 */
[----:B------:R-:W0:Y:S01]  /*0090*/  S2UR UR4, SR_CTAID.Y ;  /* 0x00000000000479c3 */ /* 0x000e220000002600 */
[----:B------:R-:W1:Y:S07]  /*00a0*/  LDCU UR6, c[0x0][0x388] ;  /* 0x00007100ff0677ac */ /* 0x000e6e0008000800 */
[----:B------:R-:W0:Y:S02]  /*00b0*/  LDC R0, c[0x0][0x364] ;  /* 0x0000d900ff007b82 */ /* 0x000e240000000800 */
[----:B0-----:R-:W-:-:S05]  /*00c0*/  IMAD R0, R0, UR4, R3 ;  /* 0x0000000400007c24 */ /* 0x001fca000f8e0203 */
[----:B-1----:R-:W-:-:S13]  /*00d0*/  ISETP.GE.AND P0, PT, R0, UR6, PT ;  /* 0x0000000600007c0c */ /* 0x002fda000bf06270 */
[----:B------:R-:W-:Y:S05]  /*00e0*/  @P0 EXIT ;  /* 0x000000000000094d */ /* 0x000fea0003800000 */
[----:B------:R-:W0:Y:S01]  /*00f0*/  S2R R5, SR_TID.Z ;  /* 0x0000000000057919 */ /* 0x000e220000002300 */
[----:B------:R-:W0:Y:S08]  /*0100*/  S2UR UR4, SR_CTAID.Z ;  /* 0x00000000000479c3 */ /* 0x000e300000002700 */
[----:B------:R-:W0:Y:S08]  /*0110*/  LDC R2, c[0x0][0x368] ;  /* 0x0000da00ff027b82 */ /* 0x000e300000000800 */
[----:B------:R-:W1:Y:S01]  /*0120*/  LDC R3, c[0x0][0x384] ;  /* 0x0000e100ff037b82 */ /* 0x000e620000000800 */
[----:B0-----:R-:W-:-:S05]  /*0130*/  IMAD R2, R2, UR4, R5 ;  /* 0x0000000402027c24 */ /* 0x001fca000f8e0205 */
[----:B-1----:R-:W-:-:S13]  /*0140*/  ISETP.GE.AND P0, PT, R2, R3, PT ;  /* 0x000000030200720c */ /* 0x002fda0003f06270 */
[----:B------:R-:W-:Y:S05]  /*0150*/  @P0 EXIT ;  /* 0x000000000000094d */ /* 0x000fea0003800000 */
[----:B------:R-:W-:Y:S01]  /*0160*/  IADD3 R4, PT, PT, -R0, UR6, RZ ;  /* 0x0000000600047c10 */ /* 0x000fe2000fffe1ff */
[----:B------:R-:W-:Y:S01]  /*0170*/  IMAD R5, R6, R3, RZ ;  /* 0x0000000306057224 */ /* 0x000fe200078e02ff */
[----:B------:R-:W0:Y:S01]  /*0180*/  LDCU.64 UR4, c[0x0][0x358] ;  /* 0x00006b00ff0477ac */ /* 0x000e220008000a00 */
[----:B------:R-:W-:Y:S01]  /*0190*/  BSSY.RECONVERGENT B0, `(.L_x_0) ;  /* 0x00000bf000007945 */ /* 0x000fe20003800200 */
[----:B------:R-:W-:Y:S01]  /*01a0*/  ISETP.GE.AND P0, PT, R4, 0x1, PT ;  /* 0x000000010400780c */ /* 0x000fe20003f06270 */
[----:B------:R-:W-:Y:S01]  /*01b0*/  HFMA2 R11, -RZ, RZ, 0, 0 ;  /* 0x00000000ff0b7431 */ /* 0x000fe200000001ff */
[----:B------:R-:W-:Y:S01]  /*01c0*/  MOV R9, RZ ;  /* 0x000000ff00097202 */ /* 0x000fe20000000f00 */
[----:B------:R-:W-:-:S10]  /*01d0*/  IMAD R10, R5, UR6, R2 ;  /* 0x00000006050a7c24 */ /* 0x000fd4000f8e0202 */
[----:B------:R-:W-:Y:S05]  /*01e0*/  @!P0 BRA `(.L_x_1) ;  /* 0x0000000800e48947 */ /* 0x000fea0003800000 */
[----:B------:R-:W-:Y:S01]  /*01f0*/  IADD3 R7, PT, PT, R0, -UR6, RZ ;  /* 0x8000000600077c10 */ /* 0x000fe2000fffe0ff */
[----:B------:R-:W-:Y:S01]  /*0200*/  BSSY.RECONVERGENT B1, `(.L_x_2) ;  /* 0x0000058000017945 */ /* 0x000fe20003800200 */
[----:B------:R-:W-:Y:S02]  /*0210*/  MOV R9, RZ ;  /* 0x000000ff00097202 */ /* 0x000fe40000000f00 */
[----:B------:R-:W-:Y:S02]  /*0220*/  ISETP.GT.U32.AND P0, PT, R7, -0x8, PT ;  /* 0xfffffff80700780c */ /* 0x000fe40003f04070 */
[----:B------:R-:W-:Y:S02]  /*0230*/  MOV R7, RZ ;  /* 0x000000ff00077202 */ /* 0x000fe40000000f00 */
[----:B------:R-:W-:-:S09]  /*0240*/  MOV R11, RZ ;  /* 0x000000ff000b7202 */ /* 0x000fd20000000f00 */
[----:B------:R-:W-:Y:S05]  /*0250*/  @P0 BRA `(.L_x_3) ;  /* 0x0000000400480947 */ /* 0x000fea0003800000 */
[----:B------:R-:W-:Y:S01]  /*0260*/  IMAD R6, R6, UR6, R0 ;  /* 0x0000000606067c24 */ /* 0x000fe2000f8e0200 */
[----:B------:R-:W-:Y:S01]  /*0270*/  LOP3.LUT R7, R4, 0x7ffffff8, RZ, 0xc0, !PT ;  /* 0x7ffffff804077812 */ /* 0x000fe200078ec0ff */
[----:B------:R-:W-:Y:S01]  /*0280*/  HFMA2 R9, -RZ, RZ, 0, 0 ;  /* 0x00000000ff097431 */ /* 0x000fe200000001ff */
[----:B------:R-:W-:Y:S01]  /*0290*/  BSSY.RECONVERGENT B2, `(.L_x_3) ;  /* 0x000004e000027945 */ /* 0x000fe20003800200 */
[----:B------:R-:W-:Y:S01]  /*02a0*/  IMAD R12, R6, R3, R2 ;  /* 0x00000003060c7224 */ /* 0x000fe200078e0202 */
[----:B------:R-:W-:Y:S02]  /*02b0*/  MOV R8, R2 ;  /* 0x0000000200087202 */ /* 0x000fe40000000f00 */
[----:B------:R-:W-:Y:S02]  /*02c0*/  MOV R14, R10 ;  /* 0x0000000a000e7202 */ /* 0x000fe40000000f00 */
[----:B------:R-:W-:-:S07]  /*02d0*/  IADD3 R6, PT, PT, -R7, RZ, RZ ;  /* 0x000000ff07067210 */ /* 0x000fce0007ffe1ff */
.L_x_4:
[----:B------:R-:W1:Y:S08]  /*02e0*/  LDC.64 R24, c[0x0][0x390] ;  /* 0x0000e400ff187b82 */ /* 0x000e700000000a00 */
[----:B------:R-:W2:Y:S08]  /*02f0*/  LDC.64 R22, c[0x0][0x3a0] ;  /* 0x0000e800ff167b82 */ /* 0x000eb00000000a00 */
[----:B------:R-:W3:Y:S01]  /*0300*/  LDC.64 R18, c[0x0][0x398] ;  /* 0x0000e600ff127b82 */ /* 0x000ee20000000a00 */
[----:B-1----:R-:W-:-:S05]  /*0310*/  IMAD.WIDE R24, R8, 0x4, R24 ;  /* 0x0000000408187825 */ /* 0x002fca00078e0218 */
[----:B0-----:R-:W4:Y:S01]  /*0320*/  LDG.E R20, desc[UR4][R24.64] ;  /* 0x0000000418147981 */ /* 0x001f22000c1e1900 */
[----:B--2---:R-:W-:-:S05]  /*0330*/  IMAD.WIDE R22, R12, 0x4, R22 ;  /* 0x000000040c167825 */ /* 0x004fca00078e0216 */
[----:B------:R-:W4:Y:S01]  /*0340*/  LDG.E R17, desc[UR4][R22.64] ;  /* 0x0000000416117981 */ /* 0x000f22000c1e1900 */
[----:B---3--:R-:W-:-:S05]  /*0350*/  IMAD.WIDE R18, R14, 0x4, R18 ;  /* 0x000000040e127825 */ /* 0x008fca00078e0212 */
[----:B------:R0:W2:Y:S01]  /*0360*/  LDG.E R15, desc[UR4][R18.64] ;  /* 0x00000004120f7981 */ /* 0x0000a2000c1e1900 */
[----:B------:R-:W-:-:S04]  /*0370*/  IMAD.WIDE R28, R3, 0x4, R24 ;  /* 0x00000004031c7825 */ /* 0x000fc800078e0218 */
[C---:B------:R-:W-:Y:S01]  /*0380*/  IMAD.WIDE R26, R3.reuse, 0x4, R22 ;  /* 0x00000004031a7825 */ /* 0x040fe200078e0216 */
[----:B------:R1:W3:Y:S03]  /*0390*/  LDG.E R24, desc[UR4][R28.64] ;  /* 0x000000041c187981 */ /* 0x0002e6000c1e1900 */
[C---:B0-----:R-:W-:Y:S01]  /*03a0*/  IMAD.WIDE R18, R3.reuse, 0x4, R18 ;  /* 0x0000000403127825 */ /* 0x041fe200078e0212 */
[----:B------:R0:W3:Y:S04]  /*03b0*/  LDG.E R13, desc[UR4][R26.64] ;  /* 0x000000041a0d7981 */ /* 0x0000e8000c1e1900 */
[----:B------:R5:W3:Y:S01]  /*03c0*/  LDG.E R16, desc[UR4][R18.64] ;  /* 0x0000000412107981 */ /* 0x000ae2000c1e1900 */
[----:B-1----:R-:W-:-:S04]  /*03d0*/  IMAD.WIDE R28, R3, 0x4, R28 ;  /* 0x00000004031c7825 */ /* 0x002fc800078e021c */
[----:B0-----:R-:W-:-:S05]  /*03e0*/  IMAD.WIDE R26, R3, 0x4, R26 ;  /* 0x00000004031a7825 */ /* 0x001fca00078e021a */
[----:B------:R-:W3:Y:S01]  /*03f0*/  LDG.E R22, desc[UR4][R26.64] ;  /* 0x000000041a167981 */ /* 0x000ee2000c1e1900 */
[----:B----4-:R-:W-:Y:S01]  /*0400*/  FFMA R23, R20, R17, R11 ;  /* 0x0000001114177223 */ /* 0x010fe2000000000b */
[----:B------:R-:W-:Y:S02]  /*0410*/  IMAD.WIDE R20, R3, 0x4, R18 ;  /* 0x0000000403147825 */ /* 0x000fe400078e0212 */
[----:B------:R0:W4:Y:S02]  /*0420*/  LDG.E R11, desc[UR4][R28.64] ;  /* 0x000000041c0b7981 */ /* 0x000124000c1e1900 */
[----:B--2---:R-:W-:Y:S02]  /*0430*/  FFMA R9, R17, R15, R9 ;  /* 0x0000000f11097223 */ /* 0x004fe40000000009 */
[----:B------:R1:W2:Y:S01]  /*0440*/  LDG.E R15, desc[UR4][R20.64] ;  /* 0x00000004140f7981 */ /* 0x0002a2000c1e1900 */
[----:B-----5:R-:W-:-:S04]  /*0450*/  IMAD.WIDE R18, R3, 0x4, R26 ;  /* 0x0000000403127825 */ /* 0x020fc800078e021a */
[----:B0-----:R-:W-:-:S04]  /*0460*/  IMAD.WIDE R28, R3, 0x4, R28 ;  /* 0x00000004031c7825 */ /* 0x001fc800078e021c */
[----:B---3--:R-:W-:Y:S01]  /*0470*/  FFMA R23, R24, R13, R23 ;  /* 0x0000000d18177223 */ /* 0x008fe20000000017 */
[----:B------:R-:W-:Y:S01]  /*0480*/  IMAD.WIDE R24, R3, 0x4, R20 ;  /* 0x0000000403187825 */ /* 0x000fe200078e0214 */
[----:B------:R-:W3:Y:S03]  /*0490*/  LDG.E R17, desc[UR4][R28.64] ;  /* 0x000000041c117981 */ /* 0x000ee6000c1e1900 */
[----:B------:R-:W-:Y:S02]  /*04a0*/  FFMA R13, R13, R16, R9 ;  /* 0x000000100d0d7223 */ /* 0x000fe40000000009 */
[----:B------:R-:W3:Y:S04]  /*04b0*/  LDG.E R9, desc[UR4][R18.64] ;  /* 0x0000000412097981 */ /* 0x000ee8000c1e1900 */
[----:B------:R0:W5:Y:S01]  /*04c0*/  LDG.E R16, desc[UR4][R24.64] ;  /* 0x0000000418107981 */ /* 0x000162000c1e1900 */
[----:B------:R-:W-:-:S04]  /*04d0*/  IMAD.WIDE R26, R3, 0x4, R28 ;  /* 0x00000004031a7825 */ /* 0x000fc800078e021c */
[C---:B-1----:R-:W-:Y:S02]  /*04e0*/  IMAD.WIDE R20, R3.reuse, 0x4, R26 ;  /* 0x0000000403147825 */ /* 0x042fe400078e021a */
[----:B------:R-:W5:Y:S02]  /*04f0*/  LDG.E R27, desc[UR4][R26.64] ;  /* 0x000000041a1b7981 */ /* 0x000f64000c1e1900 */
[----:B0-----:R-:W-:Y:S02]  /*0500*/  IMAD.WIDE R24, R3, 0x4, R24 ;  /* 0x0000000403187825 */ /* 0x001fe400078e0218 */
[----:B------:R0:W5:Y:S02]  /*0510*/  LDG.E R26, desc[UR4][R20.64] ;  /* 0x00000004141a7981 */ /* 0x000164000c1e1900 */
[----:B----4-:R-:W-:Y:S01]  /*0520*/  FFMA R11, R11, R22, R23 ;  /* 0x000000160b0b7223 */ /* 0x010fe20000000017 */
[----:B--2---:R-:W-:Y:S01]  /*0530*/  FFMA R15, R22, R15, R13 ;  /* 0x0000000f160f7223 */ /* 0x004fe2000000000d */
[----:B------:R-:W-:-:S04]  /*0540*/  IMAD.WIDE R22, R3, 0x4, R20 ;  /* 0x0000000403167825 */ /* 0x000fc800078e0214 */
[----:B0-----:R-:W-:-:S04]  /*0550*/  IMAD.WIDE R20, R3, 0x4, R18 ;  /* 0x0000000403147825 */ /* 0x001fc800078e0212 */
[----:B------:R-:W-:-:S04]  /*0560*/  IMAD.WIDE R18, R3, 0x4, R20 ;  /* 0x0000000403127825 */ /* 0x000fc800078e0214 */
[----:B------:R-:W-:-:S04]  /*0570*/  IMAD.WIDE R28, R3, 0x4, R22 ;  /* 0x00000004031c7825 */ /* 0x000fc800078e0216 */
[----:B---3--:R-:W-:Y:S01]  /*0580*/  FFMA R11, R17, R9, R11 ;  /* 0x00000009110b7223 */ /* 0x008fe2000000000b */
[----:B------:R-:W2:Y:S01]  /*0590*/  LDG.E R22, desc[UR4][R22.64] ;  /* 0x0000000416167981 */ /* 0x000ea2000c1e1900 */
[----:B-----5:R-:W-:Y:S01]  /*05a0*/  FFMA R9, R9, R16, R15 ;  /* 0x0000001009097223 */ /* 0x020fe2000000000f */
[C---:B------:R-:W-:Y:S02]  /*05b0*/  IMAD.WIDE R16, R3.reuse, 0x4, R18 ;  /* 0x0000000403107825 */ /* 0x040fe400078e0212 */
[----:B------:R-:W3:Y:S04]  /*05c0*/  LDG.E R13, desc[UR4][R28.64] ;  /* 0x000000041c0d7981 */ /* 0x000ee8000c1e1900 */
[----:B------:R-:W2:Y:S04]  /*05d0*/  LDG.E R15, desc[UR4][R16.64] ;  /* 0x00000004100f7981 */ /* 0x000ea8000c1e1900 */
[----:B------:R0:W4:Y:S04]  /*05e0*/  LDG.E R23, desc[UR4][R18.64] ;  /* 0x0000000412177981 */ /* 0x000128000c1e1900 */
[----:B------:R1:W5:Y:S01]  /*05f0*/  LDG.E R28, desc[UR4][R20.64] ;  /* 0x00000004141c7981 */ /* 0x000362000c1e1900 */
[----:B0-----:R-:W-:-:S03]  /*0600*/  IMAD.WIDE R18, R3, 0x4, R24 ;  /* 0x0000000403127825 */ /* 0x001fc600078e0218 */
[----:B------:R-:W3:Y:S01]  /*0610*/  LDG.E R25, desc[UR4][R24.64] ;  /* 0x0000000418197981 */ /* 0x000ee2000c1e1900 */
[----:B------:R-:W-:-:S04]  /*0620*/  IMAD.WIDE R16, R3, 0x4, R16 ;  /* 0x0000000403107825 */ /* 0x000fc800078e0210 */
[C---:B-1----:R-:W-:Y:S01]  /*0630*/  IMAD.WIDE R20, R3.reuse, 0x4, R18 ;  /* 0x0000000403147825 */ /* 0x042fe200078e0212 */
[----:B------:R-:W2:Y:S04]  /*0640*/  LDG.E R29, desc[UR4][R16.64] ;  /* 0x00000004101d7981 */ /* 0x000ea8000c1e1900 */
[----:B------:R-:W2:Y:S04]  /*0650*/  LDG.E R24, desc[UR4][R18.64] ;  /* 0x0000000412187981 */ /* 0x000ea8000c1e1900 */
[----:B------:R0:W2:Y:S02]  /*0660*/  LDG.E R16, desc[UR4][R20.64] ;  /* 0x0000000414107981 */ /* 0x0000a4000c1e1900 */
[----:B0-----:R-:W-:-:S06]  /*0670*/  IMAD.WIDE R20, R3, 0x4, R20 ;  /* 0x0000000403147825 */ /* 0x001fcc00078e0214 */
[----:B------:R-:W2:Y:S01]  /*0680*/  LDG.E R20, desc[UR4][R20.64] ;  /* 0x0000000414147981 */ /* 0x000ea2000c1e1900 */
[----:B------:R-:W-:-:S04]  /*0690*/  IADD3 R6, PT, PT, R6, 0x8, RZ ;  /* 0x0000000806067810 */ /* 0x000fc80007ffe0ff */
[----:B------:R-:W-:Y:S02]  /*06a0*/  ISETP.NE.AND P0, PT, R6, RZ, PT ;  /* 0x000000ff0600720c */ /* 0x000fe40003f05270 */
[C---:B------:R-:W-:Y:S02]  /*06b0*/  LEA R8, R3.reuse, R8, 0x3 ;  /* 0x0000000803087211 */ /* 0x040fe400078e18ff */
[C---:B------:R-:W-:Y:S02]  /*06c0*/  LEA R12, R3.reuse, R12, 0x3 ;  /* 0x0000000c030c7211 */ /* 0x040fe400078e18ff */
[----:B------:R-:W-:Y:S01]  /*06d0*/  LEA R14, R3, R14, 0x3 ;  /* 0x0000000e030e7211 */ /* 0x000fe200078e18ff */
[----:B-----5:R-:W-:-:S04]  /*06e0*/  FFMA R11, R27, R28, R11 ;  /* 0x0000001c1b0b7223 */ /* 0x020fc8000000000b */
[----:B----4-:R-:W-:Y:S01]  /*06f0*/  FFMA R11, R26, R23, R11 ;  /* 0x000000171a0b7223 */ /* 0x010fe2000000000b */
[----:B---3--:R-:W-:-:S03]  /*0700*/  FFMA R28, R28, R25, R9 ;  /* 0x000000191c1c7223 */ /* 0x008fc60000000009 */
[----:B--2---:R-:W-:Y:S01]  /*0710*/  FFMA R22, R22, R15, R11 ;  /* 0x0000000f16167223 */ /* 0x004fe2000000000b */
[----:B------:R-:W-:-:S03]  /*0720*/  FFMA R24, R23, R24, R28 ;  /* 0x0000001817187223 */ /* 0x000fc6000000001c */
[----:B------:R-:W-:Y:S01]  /*0730*/  FFMA R11, R13, R29, R22 ;  /* 0x0000001d0d0b7223 */ /* 0x000fe20000000016 */
[----:B------:R-:W-:-:S04]  /*0740*/  FFMA R24, R15, R16, R24 ;  /* 0x000000100f187223 */ /* 0x000fc80000000018 */
[----:B------:R-:W-:Y:S01]  /*0750*/  FFMA R9, R29, R20, R24 ;  /* 0x000000141d097223 */ /* 0x000fe20000000018 */
[----:B------:R-:W-:Y:S06]  /*0760*/  @P0 BRA `(.L_x_4) ;  /* 0xfffffff800dc0947 */ /* 0x000fec000383ffff */
[----:B------:R-:W-:Y:S05]  /*0770*/  BSYNC.RECONVERGENT B2 ;  /* 0x0000000000027941 */ /* 0x000fea0003800200 */
.L_x_3:
[----:B0-----:R-:W-:Y:S05]  /*0780*/  BSYNC.RECONVERGENT B1 ;  /* 0x0000000000017941 */ /* 0x001fea0003800200 */
.L_x_2:
[----:B------:R-:W-:-:S13]  /*0790*/  LOP3.LUT P0, R8, R4, 0x7, RZ, 0xc0, !PT ;  /* 0x0000000704087812 */ /* 0x000fda000780c0ff */
[----:B------:R-:W-:Y:S05]  /*07a0*/  @!P0 BRA `(.L_x_1) ;  /* 0x0000000400748947 */ /* 0x000fea0003800000 */
[----:B------:R-:W-:Y:S01]  /*07b0*/  ISETP.GE.U32.AND P0, PT, R8, 0x4, PT ;  /* 0x000000040800780c */ /* 0x000fe20003f06070 */
[----:B------:R-:W-:Y:S01]  /*07c0*/  BSSY.RECONVERGENT B1, `(.L_x_5) ;  /* 0x000002c000017945 */ /* 0x000fe20003800200 */
[----:B------:R-:W-:-:S04]  /*07d0*/  LOP3.LUT R6, R4, 0x3, RZ, 0xc0, !PT ;  /* 0x0000000304067812 */ /* 0x000fc800078ec0ff */
[----:B------:R-:W-:-:S07]  /*07e0*/  ISETP.NE.AND P1, PT, R6, RZ, PT ;  /* 0x000000ff0600720c */ /* 0x000fce0003f25270 */
[----:B------:R-:W-:Y:S06]  /*07f0*/  @!P0 BRA `(.L_x_6) ;  /* 0x0000000000a08947 */ /* 0x000fec0003800000 */
[----:B------:R-:W0:Y:S01]  /*0800*/  LDC.64 R14, c[0x0][0x390] ;  /* 0x0000e400ff0e7b82 */ /* 0x000e220000000a00 */
[----:B------:R-:W-:Y:S01]  /*0810*/  IADD3 R12, PT, PT, R0, R7, RZ ;  /* 0x00000007000c7210 */ /* 0x000fe20007ffe0ff */
[----:B------:R-:W-:-:S04]  /*0820*/  IMAD R8, R7, R3, R2 ;  /* 0x0000000307087224 */ /* 0x000fc800078e0202 */
[----:B------:R-:W-:Y:S02]  /*0830*/  IMAD R13, R12, R3, R10 ;  /* 0x000000030c0d7224 */ /* 0x000fe400078e020a */
[----:B------:R-:W1:Y:S01]  /*0840*/  LDC.64 R28, c[0x0][0x3a0] ;  /* 0x0000e800ff1c7b82 */ /* 0x000e620000000a00 */
[----:B------:R-:W-:-:S07]  /*0850*/  IMAD R19, R5, UR6, R8 ;  /* 0x0000000605137c24 */ /* 0x000fce000f8e0208 */
[----:B------:R-:W2:Y:S01]  /*0860*/  LDC.64 R16, c[0x0][0x398] ;  /* 0x0000e600ff107b82 */ /* 0x000ea20000000a00 */
[----:B0-----:R-:W-:-:S05]  /*0870*/  IMAD.WIDE R14, R8, 0x4, R14 ;  /* 0x00000004080e7825 */ /* 0x001fca00078e020e */
[----:B------:R0:W3:Y:S01]  /*0880*/  LDG.E R8, desc[UR4][R14.64] ;  /* 0x000000040e087981 */ /* 0x0000e2000c1e1900 */
[----:B-1----:R-:W-:-:S05]  /*0890*/  IMAD.WIDE R28, R13, 0x4, R28 ;  /* 0x000000040d1c7825 */ /* 0x002fca00078e021c */
[----:B------:R-:W3:Y:S01]  /*08a0*/  LDG.E R22, desc[UR4][R28.64] ;  /* 0x000000041c167981 */ /* 0x000ee2000c1e1900 */
[----:B--2---:R-:W-:-:S04]  /*08b0*/  IMAD.WIDE R16, R19, 0x4, R16 ;  /* 0x0000000413107825 */ /* 0x004fc800078e0210 */
[C---:B------:R-:W-:Y:S01]  /*08c0*/  IMAD.WIDE R18, R3.reuse, 0x4, R14 ;  /* 0x0000000403127825 */ /* 0x040fe200078e020e */
[----:B------:R-:W2:Y:S03]  /*08d0*/  LDG.E R25, desc[UR4][R16.64] ;  /* 0x0000000410197981 */ /* 0x000ea6000c1e1900 */
[C---:B------:R-:W-:Y:S01]  /*08e0*/  IMAD.WIDE R20, R3.reuse, 0x4, R28 ;  /* 0x0000000403147825 */ /* 0x040fe200078e021c */
[----:B------:R1:W4:Y:S03]  /*08f0*/  LDG.E R23, desc[UR4][R18.64] ;  /* 0x0000000412177981 */ /* 0x000326000c1e1900 */
[C---:B------:R-:W-:Y:S01]  /*0900*/  IMAD.WIDE R12, R3.reuse, 0x4, R16 ;  /* 0x00000004030c7825 */ /* 0x040fe200078e0210 */
[----:B------:R-:W4:Y:S03]  /*0910*/  LDG.E R24, desc[UR4][R20.64] ;  /* 0x0000000414187981 */ /* 0x000f26000c1e1900 */
[C---:B0-----:R-:W-:Y:S01]  /*0920*/  IMAD.WIDE R14, R3.reuse, 0x4, R20 ;  /* 0x00000004030e7825 */ /* 0x041fe200078e0214 */
[----:B------:R0:W5:Y:S03]  /*0930*/  LDG.E R27, desc[UR4][R12.64] ;  /* 0x000000040c1b7981 */ /* 0x000166000c1e1900 */
[C---:B-1----:R-:W-:Y:S01]  /*0940*/  IMAD.WIDE R18, R3.reuse, 0x4, R18 ;  /* 0x0000000403127825 */ /* 0x042fe200078e0212 */
[----:B------:R1:W5:Y:S04]  /*0950*/  LDG.E R29, desc[UR4][R14.64] ;  /* 0x000000040e1d7981 */ /* 0x000368000c1e1900 */
[----:B------:R-:W5:Y:S01]  /*0960*/  LDG.E R26, desc[UR4][R18.64] ;  /* 0x00000004121a7981 */ /* 0x000f62000c1e1900 */
[----:B0-----:R-:W-:-:S04]  /*0970*/  IMAD.WIDE R12, R3, 0x4, R12 ;  /* 0x00000004030c7825 */ /* 0x001fc800078e020c */
[C---:B-1----:R-:W-:Y:S01]  /*0980*/  IMAD.WIDE R14, R3.reuse, 0x4, R14 ;  /* 0x00000004030e7825 */ /* 0x042fe200078e020e */
[----:B------:R-:W5:Y:S03]  /*0990*/  LDG.E R28, desc[UR4][R12.64] ;  /* 0x000000040c1c7981 */ /* 0x000f66000c1e1900 */
[C---:B------:R-:W-:Y:S02]  /*09a0*/  IMAD.WIDE R16, R3.reuse, 0x4, R18 ;  /* 0x0000000403107825 */ /* 0x040fe400078e0212 */
[----:B------:R-:W5:Y:S02]  /*09b0*/  LDG.E R14, desc[UR4][R14.64] ;  /* 0x000000040e0e7981 */ /* 0x000f64000c1e1900 */
[----:B------:R-:W-:Y:S02]  /*09c0*/  IMAD.WIDE R20, R3, 0x4, R12 ;  /* 0x0000000403147825 */ /* 0x000fe400078e020c */
[----:B------:R-:W5:Y:S04]  /*09d0*/  LDG.E R17, desc[UR4][R16.64] ;  /* 0x0000000410117981 */ /* 0x000f68000c1e1900 */
[----:B------:R-:W5:Y:S01]  /*09e0*/  LDG.E R20, desc[UR4][R20.64] ;  /* 0x0000000414147981 */ /* 0x000f62000c1e1900 */
[----:B------:R-:W-:Y:S01]  /*09f0*/  IADD3 R7, PT, PT, R7, 0x4, RZ ;  /* 0x0000000407077810 */ /* 0x000fe20007ffe0ff */
[----:B---3--:R-:W-:Y:S01]  /*0a00*/  FFMA R8, R8, R22, R11 ;  /* 0x0000001608087223 */ /* 0x008fe2000000000b */
[----:B--2---:R-:W-:-:S03]  /*0a10*/  FFMA R25, R22, R25, R9 ;  /* 0x0000001916197223 */ /* 0x004fc60000000009 */
[----:B----4-:R-:W-:Y:S01]  /*0a20*/  FFMA R23, R23, R24, R8 ;  /* 0x0000001817177223 */ /* 0x010fe20000000008 */
[----:B-----5:R-:W-:-:S03]  /*0a30*/  FFMA R24, R24, R27, R25 ;  /* 0x0000001b18187223 */ /* 0x020fc60000000019 */
[----:B------:R-:W-:Y:S01]  /*0a40*/  FFMA R26, R26, R29, R23 ;  /* 0x0000001d1a1a7223 */ /* 0x000fe20000000017 */
[----:B------:R-:W-:-:S03]  /*0a50*/  FFMA R9, R29, R28, R24 ;  /* 0x0000001c1d097223 */ /* 0x000fc60000000018 */
[----:B------:R-:W-:Y:S01]  /*0a60*/  FFMA R11, R17, R14, R26 ;  /* 0x0000000e110b7223 */ /* 0x000fe2000000001a */
[----:B------:R-:W-:-:S07]  /*0a70*/  FFMA R9, R14, R20, R9 ;  /* 0x000000140e097223 */ /* 0x000fce0000000009 */
.L_x_6:
[----:B------:R-:W-:Y:S05]  /*0a80*/  BSYNC.RECONVERGENT B1 ;  /* 0x0000000000017941 */ /* 0x000fea0003800200 */
.L_x_5:
[----:B------:R-:W-:Y:S05]  /*0a90*/  @!P1 BRA `(.L_x_1) ;  /* 0x0000000000b89947 */ /* 0x000fea0003800000 */
[----:B------:R-:W-:Y:S01]  /*0aa0*/  ISETP.NE.AND P0, PT, R6, 0x1, PT ;  /* 0x000000010600780c */ /* 0x000fe20003f05270 */
[----:B------:R-:W-:Y:S01]  /*0ab0*/  BSSY.RECONVERGENT B1, `(.L_x_7) ;  /* 0x000001c000017945 */ /* 0x000fe20003800200 */
[----:B------:R-:W-:-:S04]  /*0ac0*/  LOP3.LUT R4, R4, 0x1, RZ, 0xc0, !PT ;  /* 0x0000000104047812 */ /* 0x000fc800078ec0ff */
[----:B------:R-:W-:-:S07]  /*0ad0*/  ISETP.NE.U32.AND P1, PT, R4, 0x1, PT ;  /* 0x000000010400780c */ /* 0x000fce0003f25070 */
        /* <DEDUP_REMOVED lines=8> */
[----:B0-----:R-:W-:-:S04]  /*0b60*/  IMAD.WIDE R16, R19, 0x4, R16 ;  /* 0x0000000413107825 */ /* 0x001fc800078e0210 */
[----:B-1----:R-:W-:Y:S02]  /*0b70*/  IMAD.WIDE R14, R4, 0x4, R14 ;  /* 0x00000004040e7825 */ /* 0x002fe400078e020e */
[----:B------:R-:W3:Y:S02]  /*0b80*/  LDG.E R4, desc[UR4][R16.64] ;  /* 0x0000000410047981 */ /* 0x000ee4000c1e1900 */
[----:B--2---:R-:W-:-:S04]  /*0b90*/  IMAD.WIDE R12, R21, 0x4, R12 ;  /* 0x00000004150c7825 */ /* 0x004fc800078e020c */
[----:B------:R-:W-:-:S04]  /*0ba0*/  IMAD.WIDE R18, R3, 0x4, R16 ;  /* 0x0000000403127825 */ /* 0x000fc800078e0210 */
[C---:B------:R-:W-:Y:S02]  /*0bb0*/  IMAD.WIDE R20, R3.reuse, 0x4, R14 ;  /* 0x0000000403147825 */ /* 0x040fe400078e020e */
[----:B------:R-:W3:Y:S02]  /*0bc0*/  LDG.E R14, desc[UR4][R14.64] ;  /* 0x000000040e0e7981 */ /* 0x000ee4000c1e1900 */
[----:B------:R-:W-:Y:S02]  /*0bd0*/  IMAD.WIDE R22, R3, 0x4, R12 ;  /* 0x0000000403167825 */ /* 0x000fe400078e020c */
[----:B------:R-:W2:Y:S04]  /*0be0*/  LDG.E R12, desc[UR4][R12.64] ;  /* 0x000000040c0c7981 */ /* 0x000ea8000c1e1900 */
[----:B------:R-:W4:Y:S04]  /*0bf0*/  LDG.E R18, desc[UR4][R18.64] ;  /* 0x0000000412127981 */ /* 0x000f28000c1e1900 */
[----:B------:R-:W4:Y:S04]  /*0c00*/  LDG.E R20, desc[UR4][R20.64] ;  /* 0x0000000414147981 */ /* 0x000f28000c1e1900 */
[----:B------:R-:W5:Y:S01]  /*0c10*/  LDG.E R22, desc[UR4][R22.64] ;  /* 0x0000000416167981 */ /* 0x000f62000c1e1900 */
[----:B------:R-:W-:Y:S01]  /*0c20*/  IADD3 R7, PT, PT, R7, 0x2, RZ ;  /* 0x0000000207077810 */ /* 0x000fe20007ffe0ff */
[----:B---3--:R-:W-:Y:S01]  /*0c30*/  FFMA R11, R14, R4, R11 ;  /* 0x000000040e0b7223 */ /* 0x008fe2000000000b */
[----:B--2---:R-:W-:-:S03]  /*0c40*/  FFMA R9, R4, R12, R9 ;  /* 0x0000000c04097223 */ /* 0x004fc60000000009 */
[----:B----4-:R-:W-:Y:S01]  /*0c50*/  FFMA R11, R20, R18, R11 ;  /* 0x00000012140b7223 */ /* 0x010fe2000000000b */
[----:B-----5:R-:W-:-:S07]  /*0c60*/  FFMA R9, R18, R22, R9 ;  /* 0x0000001612097223 */ /* 0x020fce0000000009 */
.L_x_8:
[----:B------:R-:W-:Y:S05]  /*0c70*/  BSYNC.RECONVERGENT B1 ;  /* 0x0000000000017941 */ /* 0x000fea0003800200 */
.L_x_7:
[----:B------:R-:W-:Y:S05]  /*0c80*/  @P1 BRA `(.L_x_1) ;  /* 0x00000000003c1947 */ /* 0x000fea0003800000 */
[----:B------:R-:W0:Y:S01]  /*0c90*/  LDC.64 R16, c[0x0][0x390] ;  /* 0x0000e400ff107b82 */ /* 0x000e220000000a00 */
[----:B------:R-:W-:Y:S01]  /*0ca0*/  IADD3 R4, PT, PT, R0, R7, RZ ;  /* 0x0000000700047210 */ /* 0x000fe20007ffe0ff */
[----:B------:R-:W-:-:S04]  /*0cb0*/  IMAD R2, R7, R3, R2 ;  /* 0x0000000307027224 */ /* 0x000fc800078e0202 */
[----:B------:R-:W-:Y:S02]  /*0cc0*/  IMAD R7, R4, R3, R10 ;  /* 0x0000000304077224 */ /* 0x000fe400078e020a */
[----:B------:R-:W1:Y:S01]  /*0cd0*/  LDC.64 R14, c[0x0][0x3a0] ;  /* 0x0000e800ff0e7b82 */ /* 0x000e620000000a00 */
[----:B------:R-:W-:-:S07]  /*0ce0*/  IMAD R5, R5, UR6, R2 ;  /* 0x0000000605057c24 */ /* 0x000fce000f8e0202 */
[----:B------:R-:W2:Y:S01]  /*0cf0*/  LDC.64 R12, c[0x0][0x398] ;  /* 0x0000e600ff0c7b82 */ /* 0x000ea20000000a00 */
[----:B0-----:R-:W-:-:S06]  /*0d00*/  IMAD.WIDE R16, R2, 0x4, R16 ;  /* 0x0000000402107825 */ /* 0x001fcc00078e0210 */
[----:B------:R-:W3:Y:S01]  /*0d10*/  LDG.E R16, desc[UR4][R16.64] ;  /* 0x0000000410107981 */ /* 0x000ee2000c1e1900 */
[----:B-1----:R-:W-:-:S06]  /*0d20*/  IMAD.WIDE R14, R7, 0x4, R14 ;  /* 0x00000004070e7825 */ /* 0x002fcc00078e020e */
[----:B------:R-:W3:Y:S01]  /*0d30*/  LDG.E R14, desc[UR4][R14.64] ;  /* 0x000000040e0e7981 */ /* 0x000ee2000c1e1900 */
[----:B--2---:R-:W-:-:S06]  /*0d40*/  IMAD.WIDE R12, R5, 0x4, R12 ;  /* 0x00000004050c7825 */ /* 0x004fcc00078e020c */
[----:B------:R-:W2:Y:S01]  /*0d50*/  LDG.E R12, desc[UR4][R12.64] ;  /* 0x000000040c0c7981 */ /* 0x000ea2000c1e1900 */
[----:B---3--:R-:W-:Y:S01]  /*0d60*/  FFMA R11, R16, R14, R11 ;  /* 0x0000000e100b7223 */ /* 0x008fe2000000000b */
[----:B--2---:R-:W-:-:S07]  /*0d70*/  FFMA R9, R14, R12, R9 ;  /* 0x0000000c0e097223 */ /* 0x004fce0000000009 */
.L_x_1:
[----:B0-----:R-:W-:Y:S05]  /*0d80*/  BSYNC.RECONVERGENT B0 ;  /* 0x0000000000007941 */ /* 0x001fea0003800200 */
.L_x_0:
[----:B------:R-:W0:Y:S01]  /*0d90*/  LDC.64 R4, c[0x0][0x3b0] ;  /* 0x0000ec00ff047b82 */ /* 0x000e220000000a00 */
[----:B------:R-:W-:-:S07]  /*0da0*/  IMAD R13, R0, R3, R10 ;  /* 0x00000003000d7224 */ /* 0x000fce00078e020a */
[----:B------:R-:W1:Y:S01]  /*0db0*/  LDC.64 R6, c[0x0][0x3a8] ;  /* 0x0000ea00ff067b82 */ /* 0x000e620000000a00 */
[----:B0-----:R-:W-:-:S05]  /*0dc0*/  IMAD.WIDE R2, R13, 0x4, R4 ;  /* 0x000000040d027825 */ /* 0x001fca00078e0204 */
[----:B------:R-:W-:Y:S01]  /*0dd0*/  STG.E desc[UR4][R2.64], R11 ;  /* 0x0000000b02007986 */ /* 0x000fe2000c101904 */
[----:B-1----:R-:W-:-:S05]  /*0de0*/  IMAD.WIDE R4, R13, 0x4, R6 ;  /* 0x000000040d047825 */ /* 0x002fca00078e0206 */
[----:B------:R-:W-:Y:S01]  /*0df0*/  STG.E desc[UR4][R4.64], R9 ;  /* 0x0000000904007986 */ /* 0x000fe2000c101904 */
[----:B------:R-:W-:Y:S05]  /*0e00*/  EXIT ;  /* 0x000000000000794d */ /* 0x000fea0003800000 */
.L_x_9:
[----:B------:R-:W-:-:S00]  /*0e10*/  BRA `(.L_x_9) ;  /* 0xfffffffc00fc7947 */ /* 0x000fc0000383ffff */
[----:B------:R-:W-:-:S00]  /*0e20*/  NOP ;  /* 0x0000000000007918 */ /* 0x000fc00000000000 */
        /* <DEDUP_REMOVED lines=13> */
.L_x_25:


//--------------------- .text._Z12lower_kernelIfEviiiPKT_S2_PS0_ --------------------------
	.section	.text._Z12lower_kernelIfEviiiPKT_S2_PS0_,"ax",@progbits
	.align	128
        .global         _Z12lower_kernelIfEviiiPKT_S2_PS0_
        .type           _Z12lower_kernelIfEviiiPKT_S2_PS0_,@function
        .size           _Z12lower_kernelIfEviiiPKT_S2_PS0_,(.L_x_26 - _Z12lower_kernelIfEviiiPKT_S2_PS0_)
        .other          _Z12lower_kernelIfEviiiPKT_S2_PS0_,@"STO_CUDA_ENTRY STV_DEFAULT"
_Z12lower_kernelIfEviiiPKT_S2_PS0_:
.text._Z12lower_kernelIfEviiiPKT_S2_PS0_:
        /* <DEDUP_REMOVED lines=16> */
[----:B------:R-:W0:Y:S01]  /*0100*/  S2UR UR4, SR_CTAID.Z ;  /* 0x00000000000479c3 */ /* 0x000e220000002700 */
[----:B------:R-:W1:Y:S07]  /*0110*/  LDCU UR5, c[0x0][0x384] ;  /* 0x00007080ff0577ac */ /* 0x000e6e0008000800 */
[----:B------:R-:W0:Y:S01]  /*0120*/  LDC R3, c[0x0][0x368] ;  /* 0x0000da00ff037b82 */ /* 0x000e220000000800 */
[----:B-1----:R-:W-:-:S02]  /*0130*/  IMAD.U32 R12, RZ, RZ, UR5 ;  /* 0x00000005ff0c7e24 */ /* 0x002fc4000f8e00ff */
[----:B0-----:R-:W-:-:S05]  /*0140*/  IMAD R3, R3, UR4, R2 ;  /* 0x0000000403037c24 */ /* 0x001fca000f8e0202 */
[----:B------:R-:W-:-:S13]  /*0150*/  ISETP.GE.AND P0, PT, R3, R12, PT ;  /* 0x0000000c0300720c */ /* 0x000fda0003f06270 */
[----:B------:R-:W-:Y:S05]  /*0160*/  @P0 EXIT ;  /* 0x000000000000094d */ /* 0x000fea0003800000 */
[----:B------:R-:W0:Y:S01]  /*0170*/  LDC.64 R4, c[0x0][0x390] ;  /* 0x0000e400ff047b82 */ /* 0x000e220000000a00 */
[----:B------:R-:W1:Y:S01]  /*0180*/  LDCU.64 UR8, c[0x0][0x358] ;  /* 0x00006b00ff0877ac */ /* 0x000e620008000a00 */
[-C--:B------:R-:W-:Y:S02]  /*0190*/  IMAD R13, R0, R12.reuse, R3 ;  /* 0x0000000c000d7224 */ /* 0x080fe400078e0203 */
[----:B------:R-:W-:-:S04]  /*01a0*/  IMAD R8, R11, R12, RZ ;  /* 0x0000000c0b087224 */ /* 0x000fc800078e02ff */
[----:B------:R-:W2:Y:S01]  /*01b0*/  LDC.64 R6, c[0x0][0x398] ;  /* 0x0000e600ff067b82 */ /* 0x000ea20000000a00 */
[----:B------:R-:W-:Y:S02]  /*01c0*/  IMAD R2, R8, UR7, R13 ;  /* 0x0000000708027c24 */ /* 0x000fe4000f8e020d */
[----:B0-----:R-:W-:-:S05]  /*01d0*/  IMAD.WIDE.U32 R4, R13, 0x4, R4 ;  /* 0x000000040d047825 */ /* 0x001fca00078e0004 */
[----:B-1----:R0:W3:Y:S01]  /*01e0*/  LDG.E R9, desc[UR8][R4.64] ;  /* 0x0000000804097981 */ /* 0x0020e2000c1e1900 */
[----:B--2---:R-:W-:-:S05]  /*01f0*/  IMAD.WIDE R6, R2, 0x4, R6 ;  /* 0x0000000402067825 */ /* 0x004fca00078e0206 */
[----:B------:R1:W2:Y:S01]  /*0200*/  LDG.E R14, desc[UR8][R6.64] ;  /* 0x00000008060e7981 */ /* 0x0002a2000c1e1900 */
[----:B------:R-:W4:Y:S01]  /*0210*/  S2UR UR6, SR_CgaCtaId ;  /* 0x00000000000679c3 */ /* 0x000f220000008800 */
[----:B------:R-:W-:Y:S01]  /*0220*/  UMOV UR4, 0x400 ;  /* 0x0000040000047882 */ /* 0x000fe20000000000 */
[----:B------:R-:W-:Y:S01]  /*0230*/  LEA.HI R10, R11, R11, RZ, 0x1 ;  /* 0x0000000b0b0a7211 */ /* 0x000fe200078f08ff */
[----:B------:R-:W-:-:S03]  /*0240*/  UIADD3 UR5, UPT, UPT, UR4, 0x800, URZ ;  /* 0x0000080004057890 */ /* 0x000fc6000fffe0ff */
[----:B------:R-:W-:Y:S01]  /*0250*/  LOP3.LUT R16, R10, 0xfffffffe, RZ, 0xc0, !PT ;  /* 0xfffffffe0a107812 */ /* 0x000fe200078ec0ff */
[----:B------:R-:W-:-:S03]  /*0260*/  IMAD.SHL.U32 R10, R3, 0x4, RZ ;  /* 0x00000004030a7824 */ /* 0x000fc600078e00ff */
[----:B------:R-:W-:Y:S01]  /*0270*/  IADD3 R15, PT, PT, R11, -R16, RZ ;  /* 0x800000100b0f7210 */ /* 0x000fe20007ffe0ff */
[----:B0-----:R-:W-:Y:S01]  /*0280*/  IMAD.SHL.U32 R4, R0, 0x20, RZ ;  /* 0x0000002000047824 */ /* 0x001fe200078e00ff */
[----:B------:R-:W-:Y:S01]  /*0290*/  LOP3.LUT R10, R10, 0x1c, RZ, 0xc0, !PT ;  /* 0x0000001c0a0a7812 */ /* 0x000fe200078ec0ff */
[----:B----4-:R-:W-:Y:S02]  /*02a0*/  ULEA UR5, UR6, UR5, 0x18 ;  /* 0x0000000506057291 */ /* 0x010fe4000f8ec0ff */
[----:B------:R-:W-:-:S04]  /*02b0*/  ULEA UR4, UR6, UR4, 0x18 ;  /* 0x0000000406047291 */ /* 0x000fc8000f8ec0ff */
[----:B------:R-:W-:Y:S02]  /*02c0*/  LEA R5, R15, UR5, 0xb ;  /* 0x000000050f057c11 */ /* 0x000fe4000f8e58ff */
[----:B-1----:R-:W-:Y:S01]  /*02d0*/  LOP3.LUT R6, R4, 0x7e0, RZ, 0xc0, !PT ;  /* 0x000007e004067812 */ /* 0x002fe200078ec0ff */
[C---:B------:R-:W-:Y:S01]  /*02e0*/  VIADD R4, R10.reuse, UR4 ;  /* 0x000000040a047c36 */ /* 0x040fe20008000000 */
[----:B------:R-:W-:Y:S02]  /*02f0*/  IADD3 R5, PT, PT, R10, R5, RZ ;  /* 0x000000050a057210 */ /* 0x000fe40007ffe0ff */
[----:B------:R-:W-:Y:S01]  /*0300*/  ISETP.NE.AND P1, PT, R0, RZ, PT ;  /* 0x000000ff0000720c */ /* 0x000fe20003f25270 */
[C---:B------:R-:W-:Y:S01]  /*0310*/  IMAD.IADD R10, R6.reuse, 0x1, R4 ;  /* 0x00000001060a7824 */ /* 0x040fe200078e0204 */
[----:B------:R-:W0:Y:S01]  /*0320*/  LDCU UR4, c[0x0][0x384] ;  /* 0x00007080ff0477ac */ /* 0x000e220008000800 */
[----:B------:R-:W-:Y:S01]  /*0330*/  IMAD.IADD R15, R6, 0x1, R5 ;  /* 0x00000001060f7824 */ /* 0x000fe200078e0205 */
[----:B------:R-:W-:-:S04]  /*0340*/  IADD3 R6, PT, PT, R16, 0x2, RZ ;  /* 0x0000000210067810 */ /* 0x000fc80007ffe0ff */
[C---:B------:R-:W-:Y:S02]  /*0350*/  ISETP.GE.AND P0, PT, R11.reuse, R6, PT ;  /* 0x000000060b00720c */ /* 0x040fe40003f06270 */
[----:B------:R-:W-:Y:S02]  /*0360*/  LOP3.LUT R6, R0, 0xfffffc0, RZ, 0xc0, !PT ;  /* 0x0fffffc000067812 */ /* 0x000fe400078ec0ff */
[----:B------:R-:W-:Y:S01]  /*0370*/  ISETP.GE.AND P0, PT, R11, R16, !P0 ;  /* 0x000000100b00720c */ /* 0x000fe20004706270 */
[----:B------:R-:W-:Y:S01]  /*0380*/  BSSY.RECONVERGENT B1, `(.L_x_10) ;  /* 0x000007c000017945 */ /* 0x000fe20003800200 */
[----:B------:R-:W-:Y:S01]  /*0390*/  LOP3.LUT R16, R3, 0xfffff8, RZ, 0xc0, !PT ;  /* 0x00fffff803107812 */ /* 0x000fe200078ec0ff */
[----:B------:R-:W-:Y:S02]  /*03a0*/  IMAD.MOV.U32 R7, RZ, RZ, RZ ;  /* 0x000000ffff077224 */ /* 0x000fe400078e00ff */
[----:B------:R-:W-:Y:S02]  /*03b0*/  IMAD.MOV.U32 R22, RZ, RZ, RZ ;  /* 0x000000ffff167224 */ /* 0x000fe400078e00ff */
[----:B------:R-:W-:Y:S01]  /*03c0*/  IMAD R8, R8, UR7, R3 ;  /* 0x0000000708087c24 */ /* 0x000fe2000f8e0203 */
[----:B---3--:R1:W-:Y:S04]  /*03d0*/  STS [R10], R9 ;  /* 0x000000090a007388 */ /* 0x0083e80000000800 */
[----:B--2---:R2:W-:Y:S01]  /*03e0*/  STS [R15], R14 ;  /* 0x0000000e0f007388 */ /* 0x0045e20000000800 */
[----:B-1----:R-:W-:Y:S01]  /*03f0*/  IADD3 R10, PT, PT, R16, 0x8, RZ ;  /* 0x00000008100a7810 */ /* 0x002fe20007ffe0ff */
[----:B------:R-:W-:Y:S01]  /*0400*/  VIADD R9, R6, 0x40 ;  /* 0x0000004006097836 */ /* 0x000fe20000000000 */
[----:B------:R-:W-:Y:S06]  /*0410*/  BAR.SYNC.DEFER_BLOCKING 0x0 ;  /* 0x0000000000007b1d */ /* 0x000fec0000010000 */
[----:B0-----:R-:W-:Y:S05]  /*0420*/  @!P1 BRA `(.L_x_11) ;  /* 0x0000000400c49947 */ /* 0x001fea0003800000 */
[C---:B------:R-:W-:Y:S02]  /*0430*/  VIADD R22, R0.reuse, 0x1 ;  /* 0x0000000100167836 */ /* 0x040fe40000000000 */
[----:B------:R-:W-:Y:S02]  /*0440*/  HFMA2 R19, -RZ, RZ, 0, 0 ;  /* 0x00000000ff137431 */ /* 0x000fe400000001ff */
[----:B------:R-:W-:Y:S01]  /*0450*/  IMAD R7, R11, UR7, RZ ;  /* 0x000000070b077c24 */ /* 0x000fe2000f8e02ff */
[----:B------:R-:W-:Y:S01]  /*0460*/  BSSY.RECONVERGENT B0, `(.L_x_11) ;  /* 0x000006d000007945 */ /* 0x000fe20003800200 */
[----:B------:R-:W-:Y:S01]  /*0470*/  VIADD R18, R0, 0xffffffff ;  /* 0xffffffff00127836 */ /* 0x000fe20000000000 */
[----:B------:R-:W-:Y:S01]  /*0480*/  LOP3.LUT R24, R22, 0xfffffffe, RZ, 0xc0, !PT ;  /* 0xfffffffe16187812 */ /* 0x000fe200078ec0ff */
[-C--:B--2---:R-:W-:Y:S01]  /*0490*/  IMAD R14, R7, R12.reuse, R12 ;  /* 0x0000000c070e7224 */ /* 0x084fe200078e020c */
[----:B------:R-:W-:Y:S01]  /*04a0*/  MOV R11, R13 ;  /* 0x0000000d000b7202 */ /* 0x000fe20000000f00 */
[----:B------:R-:W-:Y:S01]  /*04b0*/  IMAD R18, R18, R12, R3 ;  /* 0x0000000c12127224 */ /* 0x000fe200078e0203 */
[C---:B------:R-:W-:Y:S01]  /*04c0*/  ISETP.GE.U32.AND P2, PT, R3.reuse, R10, PT ;  /* 0x0000000a0300720c */ /* 0x040fe20003f46070 */
[----:B------:R-:W-:Y:S01]  /*04d0*/  IMAD.MOV.U32 R7, RZ, RZ, RZ ;  /* 0x000000ffff077224 */ /* 0x000fe200078e00ff */
[----:B------:R-:W-:Y:S01]  /*04e0*/  LOP3.LUT R22, R22, 0x1ffffffe, RZ, 0xc0, !PT ;  /* 0x1ffffffe16167812 */ /* 0x000fe200078ec0ff */
[----:B------:R-:W-:Y:S01]  /*04f0*/  IMAD.MOV.U32 R21, RZ, RZ, R8 ;  /* 0x000000ffff157224 */ /* 0x000fe200078e0008 */
[----:B------:R-:W-:Y:S01]  /*0500*/  IADD3 R23, PT, PT, R3, R14, RZ ;  /* 0x0000000e03177210 */ /* 0x000fe20007ffe0ff */
[----:B------:R-:W-:-:S02]  /*0510*/  IMAD.MOV.U32 R20, RZ, RZ, R0 ;  /* 0x000000ffff147224 */ /* 0x000fc400078e0000 */
[----:B------:R-:W-:-:S07]  /*0520*/  IMAD.MOV R24, RZ, RZ, -R24 ;  /* 0x000000ffff187224 */ /* 0x000fce00078e0a18 */
.L_x_18:
[C---:B------:R-:W-:Y:S01]  /*0530*/  ISETP.GE.U32.OR P1, PT, R20.reuse, R9, P2 ;  /* 0x000000091400720c */ /* 0x040fe20001726470 */
[----:B------:R-:W-:Y:S01]  /*0540*/  BSSY.RECONVERGENT B2, `(.L_x_12) ;  /* 0x0000028000027945 */ /* 0x000fe20003800200 */
[----:B------:R-:W-:Y:S01]  /*0550*/  VIADD R25, R19, 0x1 ;  /* 0x0000000113197836 */ /* 0x000fe20000000000 */
[----:B------:R-:W-:Y:S02]  /*0560*/  IADD3 R26, PT, PT, R20, -0x1, RZ ;  /* 0xffffffff141a7810 */ /* 0x000fe40007ffe0ff */
[----:B------:R-:W-:-:S13]  /*0570*/  ISETP.GT.U32.OR P1, PT, R6, R20, P1 ;  /* 0x000000140600720c */ /* 0x000fda0000f24470 */
[----:B------:R-:W-:Y:S05]  /*0580*/  @P1 BRA `(.L_x_13) ;  /* 0x0000000000441947 */ /* 0x000fea0003800000 */
[----:B------:R-:W-:-:S04]  /*0590*/  ISETP.GE.U32.AND P1, PT, R19, R9, PT ;  /* 0x000000091300720c */ /* 0x000fc80003f26070 */
[----:B------:R-:W-:-:S04]  /*05a0*/  ISETP.GT.U32.OR P1, PT, R6, R19, P1 ;  /* 0x000000130600720c */ /* 0x000fc80000f24470 */
[----:B------:R-:W-:-:S13]  /*05b0*/  PLOP3.LUT P1, PT, P0, P1, PT, 0x8f, 0xf8 ;  /* 0x0000000000f8781c */ /* 0x000fda0000723177 */
[----:B------:R-:W0:Y:S02]  /*05c0*/  @P1 LDC.64 R12, c[0x0][0x398] ;  /* 0x0000e600ff0c1b82 */ /* 0x000e240000000a00 */
[----:B0-----:R-:W-:-:S06]  /*05d0*/  @P1 IMAD.WIDE R12, R21, 0x4, R12 ;  /* 0x00000004150c1825 */ /* 0x001fcc00078e020c */
[----:B------:R-:W2:Y:S01]  /*05e0*/  @P1 LDG.E R12, desc[UR8][R12.64] ;  /* 0x000000080c0c1981 */ /* 0x000ea2000c1e1900 */
[----:B------:R-:W-:Y:S01]  /*05f0*/  IMAD.SHL.U32 R14, R20, 0x20, RZ ;  /* 0x00000020140e7824 */ /* 0x000fe200078e00ff */
[----:B------:R-:W-:-:S04]  /*0600*/  @!P1 SHF.L.U32 R16, R19, 0x5, RZ ;  /* 0x0000000513109819 */ /* 0x000fc800000006ff */
[----:B------:R-:W-:Y:S02]  /*0610*/  LOP3.LUT R15, R14, 0x7e0, RZ, 0xc0, !PT ;  /* 0x000007e00e0f7812 */ /* 0x000fe400078ec0ff */
[----:B------:R-:W-:-:S03]  /*0620*/  @!P1 LOP3.LUT R16, R16, 0x7c0, RZ, 0xc0, !PT ;  /* 0x000007c010109812 */ /* 0x000fc600078ec0ff */
[----:B------:R-:W-:Y:S01]  /*0630*/  IMAD.IADD R15, R4, 0x1, R15 ;  /* 0x00000001040f7824 */ /* 0x000fe200078e020f */
[----:B------:R-:W-:-:S05]  /*0640*/  @!P1 IADD3 R16, PT, PT, R5, R16, RZ ;  /* 0x0000001005109210 */ /* 0x000fca0007ffe0ff */
[----:B------:R-:W-:Y:S04]  /*0650*/  LDS R15, [R15] ;  /* 0x000000000f0f7984 */ /* 0x000fe80000000800 */
[----:B------:R-:W0:Y:S02]  /*0660*/  @!P1 LDS R16, [R16] ;  /* 0x0000000010109984 */ /* 0x000e240000000800 */
[C---:B0-----:R-:W-:Y:S01]  /*0670*/  @!P1 FMUL R28, R15.reuse, R16 ;  /* 0x000000100f1c9220 */ /* 0x041fe20000400000 */
[----:B--2---:R-:W-:Y:S01]  /*0680*/  @P1 FMUL R28, R15, R12 ;  /* 0x0000000c0f1c1220 */ /* 0x004fe20000400000 */
[----:B------:R-:W-:Y:S06]  /*0690*/  BRA `(.L_x_14) ;  /* 0x0000000000487947 */ /* 0x000fec0003800000 */
.L_x_13:
[----:B------:R-:W-:Y:S01]  /*06a0*/  ISETP.GE.U32.AND P1, PT, R19, R9, PT ;  /* 0x000000091300720c */ /* 0x000fe20003f26070 */
[----:B------:R-:W0:Y:S03]  /*06b0*/  LDC.64 R14, c[0x0][0x390] ;  /* 0x0000e400ff0e7b82 */ /* 0x000e260000000a00 */
[----:B------:R-:W-:-:S04]  /*06c0*/  ISETP.GT.U32.OR P1, PT, R6, R19, P1 ;  /* 0x000000130600720c */ /* 0x000fc80000f24470 */
[----:B------:R-:W-:Y:S01]  /*06d0*/  PLOP3.LUT P1, PT, P0, P1, PT, 0x8f, 0xf8 ;  /* 0x0000000000f8781c */ /* 0x000fe20000723177 */
[----:B------:R-:W1:-:S12]  /*06e0*/  LDC.64 R12, c[0x0][0x398] ;  /* 0x0000e600ff0c7b82 */ /* 0x000e580000000a00 */
[----:B------:R-:W2:Y:S01]  /*06f0*/  @!P1 LDC.64 R16, c[0x0][0x390] ;  /* 0x0000e400ff109b82 */ /* 0x000ea20000000a00 */
[----:B0-----:R-:W-:-:S06]  /*0700*/  @P1 IMAD.WIDE R14, R11, 0x4, R14 ;  /* 0x000000040b0e1825 */ /* 0x001fcc00078e020e */
[----:B------:R-:W3:Y:S01]  /*0710*/  @P1 LDG.E R14, desc[UR8][R14.64] ;  /* 0x000000080e0e1981 */ /* 0x000ee2000c1e1900 */
[----:B-1----:R-:W-:-:S06]  /*0720*/  @P1 IMAD.WIDE R12, R21, 0x4, R12 ;  /* 0x00000004150c1825 */ /* 0x002fcc00078e020c */
[----:B------:R-:W3:Y:S01]  /*0730*/  @P1 LDG.E R13, desc[UR8][R12.64] ;  /* 0x000000080c0d1981 */ /* 0x000ee2000c1e1900 */
[----:B--2---:R-:W-:-:S06]  /*0740*/  @!P1 IMAD.WIDE R16, R11, 0x4, R16 ;  /* 0x000000040b109825 */ /* 0x004fcc00078e0210 */
[----:B------:R-:W2:Y:S01]  /*0750*/  @!P1 LDG.E R16, desc[UR8][R16.64] ;  /* 0x0000000810109981 */ /* 0x000ea2000c1e1900 */
[----:B------:R-:W-:-:S05]  /*0760*/  @!P1 IMAD.SHL.U32 R27, R19, 0x20, RZ ;  /* 0x00000020131b9824 */ /* 0x000fca00078e00ff */
[----:B------:R-:W-:-:S04]  /*0770*/  @!P1 LOP3.LUT R28, R27, 0x7c0, RZ, 0xc0, !PT ;  /* 0x000007c01b1c9812 */ /* 0x000fc800078ec0ff */
[----:B------:R-:W-:-:S06]  /*0780*/  @!P1 IADD3 R27, PT, PT, R5, R28, RZ ;  /* 0x0000001c051b9210 */ /* 0x000fcc0007ffe0ff */
[----:B------:R-:W2:Y:S02]  /*0790*/  @!P1 LDS R27, [R27] ;  /* 0x000000001b1b9984 */ /* 0x000ea40000000800 */
[----:B--2---:R-:W-:Y:S01]  /*07a0*/  @!P1 FMUL R28, R27, R16 ;  /* 0x000000101b1c9220 */ /* 0x004fe20000400000 */
[----:B---3--:R-:W-:-:S07]  /*07b0*/  @P1 FMUL R28, R13, R14 ;  /* 0x0000000e0d1c1220 */ /* 0x008fce0000400000 */
.L_x_14:
[----:B------:R-:W-:Y:S05]  /*07c0*/  BSYNC.RECONVERGENT B2 ;  /* 0x0000000000027941 */ /* 0x000fea0003800200 */
.L_x_12:
[----:B------:R-:W-:Y:S01]  /*07d0*/  ISETP.GE.U32.AND P1, PT, R3, R10, PT ;  /* 0x0000000a0300720c */ /* 0x000fe20003f26070 */
[----:B------:R-:W-:Y:S01]  /*07e0*/  BSSY.RECONVERGENT B2, `(.L_x_15) ;  /* 0x0000028000027945 */ /* 0x000fe20003800200 */
[----:B------:R-:W-:Y:S01]  /*07f0*/  ISETP.LE.U32.AND P3, PT, R6, R26, PT ;  /* 0x0000001a0600720c */ /* 0x000fe20003f63070 */
[----:B------:R-:W-:Y:S01]  /*0800*/  FADD R7, R28, R7 ;  /* 0x000000071c077221 */ /* 0x000fe20000000000 */
[----:B------:R-:W-:-:S13]  /*0810*/  ISETP.LT.U32.AND P1, PT, R26, R9, !P1 ;  /* 0x000000091a00720c */ /* 0x000fda0004f21070 */
[----:B------:R-:W-:Y:S05]  /*0820*/  @P1 BRA P3, `(.L_x_16) ;  /* 0x00000000004c1947 */ /* 0x000fea0001800000 */
[----:B------:R-:W-:Y:S01]  /*0830*/  ISETP.GE.U32.AND P1, PT, R25, R9, PT ;  /* 0x000000091900720c */ /* 0x000fe20003f26070 */
[----:B------:R-:W0:Y:S03]  /*0840*/  LDC.64 R16, c[0x0][0x390] ;  /* 0x0000e400ff107b82 */ /* 0x000e260000000a00 */
[----:B------:R-:W-:-:S04]  /*0850*/  ISETP.LE.U32.AND P1, PT, R6, R25, !P1 ;  /* 0x000000190600720c */ /* 0x000fc80004f23070 */
[----:B------:R-:W-:Y:S01]  /*0860*/  PLOP3.LUT P1, PT, P0, P1, PT, 0x80, 0x8 ;  /* 0x000000000008781c */ /* 0x000fe20000723070 */
[----:B------:R-:W1:-:S12]  /*0870*/  LDC.64 R14, c[0x0][0x398] ;  /* 0x0000e600ff0e7b82 */ /* 0x000e580000000a00 */
[----:B------:R-:W2:Y:S01]  /*0880*/  @P1 LDC.64 R12, c[0x0][0x390] ;  /* 0x0000e400ff0c1b82 */ /* 0x000ea20000000a00 */
[----:B0-----:R-:W-:-:S06]  /*0890*/  @!P1 IMAD.WIDE R16, R18, 0x4, R16 ;  /* 0x0000000412109825 */ /* 0x001fcc00078e0210 */
[----:B------:R-:W3:Y:S01]  /*08a0*/  @!P1 LDG.E R16, desc[UR8][R16.64] ;  /* 0x0000000810109981 */ /* 0x000ee2000c1e1900 */
[----:B-1----:R-:W-:-:S06]  /*08b0*/  @!P1 IMAD.WIDE R14, R23, 0x4, R14 ;  /* 0x00000004170e9825 */ /* 0x002fcc00078e020e */
[----:B------:R-:W3:Y:S01]  /*08c0*/  @!P1 LDG.E R15, desc[UR8][R14.64] ;  /* 0x000000080e0f9981 */ /* 0x000ee2000c1e1900 */
[----:B--2---:R-:W-:-:S06]  /*08d0*/  @P1 IMAD.WIDE R12, R18, 0x4, R12 ;  /* 0x00000004120c1825 */ /* 0x004fcc00078e020c */
[----:B------:R-:W2:Y:S01]  /*08e0*/  @P1 LDG.E R12, desc[UR8][R12.64] ;  /* 0x000000080c0c1981 */ /* 0x000ea2000c1e1900 */
[----:B------:R-:W-:-:S05]  /*08f0*/  @P1 IMAD.SHL.U32 R25, R25, 0x20, RZ ;  /* 0x0000002019191824 */ /* 0x000fca00078e00ff */
[----:B------:R-:W-:-:S04]  /*0900*/  @P1 LOP3.LUT R26, R25, 0x7e0, RZ, 0xc0, !PT ;  /* 0x000007e0191a1812 */ /* 0x000fc800078ec0ff */
[----:B------:R-:W-:-:S06]  /*0910*/  @P1 IADD3 R25, PT, PT, R5, R26, RZ ;  /* 0x0000001a05191210 */ /* 0x000fcc0007ffe0ff */
[----:B------:R-:W2:Y:S01]  /*0920*/  @P1 LDS R25, [R25] ;  /* 0x0000000019191984 */ /* 0x000ea20000000800 */
[----:B---3--:R-:W-:Y:S01]  /*0930*/  @!P1 FMUL R26, R16, R15 ;  /* 0x0000000f101a9220 */ /* 0x008fe20000400000 */
[----:B--2---:R-:W-:Y:S01]  /*0940*/  @P1 FMUL R26, R12, R25 ;  /* 0x000000190c1a1220 */ /* 0x004fe20000400000 */
[----:B------:R-:W-:Y:S06]  /*0950*/  BRA `(.L_x_17) ;  /* 0x0000000000407947 */ /* 0x000fec0003800000 */
.L_x_16:
[----:B------:R-:W-:-:S04]  /*0960*/  ISETP.GE.U32.AND P1, PT, R25, R9, PT ;  /* 0x000000091900720c */ /* 0x000fc80003f26070 */
[----:B------:R-:W-:-:S04]  /*0970*/  ISETP.LE.U32.AND P1, PT, R6, R25, !P1 ;  /* 0x000000190600720c */ /* 0x000fc80004f23070 */
[----:B------:R-:W-:-:S13]  /*0980*/  PLOP3.LUT P1, PT, P0, P1, PT, 0x80, 0x8 ;  /* 0x000000000008781c */ /* 0x000fda0000723070 */
[----:B------:R-:W0:Y:S02]  /*0990*/  @!P1 LDC.64 R12, c[0x0][0x398] ;  /* 0x0000e600ff0c9b82 */ /* 0x000e240000000a00 */
[----:B0-----:R-:W-:-:S06]  /*09a0*/  @!P1 IMAD.WIDE R12, R23, 0x4, R12 ;  /* 0x00000004170c9825 */ /* 0x001fcc00078e020c */
[----:B------:R-:W2:Y:S01]  /*09b0*/  @!P1 LDG.E R12, desc[UR8][R12.64] ;  /* 0x000000080c0c9981 */ /* 0x000ea2000c1e1900 */
[----:B------:R-:W-:Y:S01]  /*09c0*/  IMAD.SHL.U32 R26, R26, 0x20, RZ ;  /* 0x000000201a1a7824 */ /* 0x000fe200078e00ff */
[----:B------:R-:W-:-:S04]  /*09d0*/  @P1 SHF.L.U32 R25, R25, 0x5, RZ ;  /* 0x0000000519191819 */ /* 0x000fc800000006ff */
[----:B------:R-:W-:Y:S02]  /*09e0*/  LOP3.LUT R15, R26, 0x7e0, RZ, 0xc0, !PT ;  /* 0x000007e01a0f7812 */ /* 0x000fe400078ec0ff */
[----:B------:R-:W-:-:S03]  /*09f0*/  @P1 LOP3.LUT R14, R25, 0x7e0, RZ, 0xc0, !PT ;  /* 0x000007e0190e1812 */ /* 0x000fc600078ec0ff */
[----:B------:R-:W-:Y:S01]  /*0a00*/  IMAD.IADD R15, R4, 0x1, R15 ;  /* 0x00000001040f7824 */ /* 0x000fe200078e020f */
[----:B------:R-:W-:-:S05]  /*0a10*/  @P1 IADD3 R14, PT, PT, R5, R14, RZ ;  /* 0x0000000e050e1210 */ /* 0x000fca0007ffe0ff */
[----:B------:R-:W2:Y:S04]  /*0a20*/  LDS R15, [R15] ;  /* 0x000000000f0f7984 */ /* 0x000ea80000000800 */
[----:B------:R-:W0:Y:S01]  /*0a30*/  @P1 LDS R14, [R14] ;  /* 0x000000000e0e1984 */ /* 0x000e220000000800 */
[-C--:B--2---:R-:W-:Y:S01]  /*0a40*/  @!P1 FMUL R26, R12, R15.reuse ;  /* 0x0000000f0c1a9220 */ /* 0x084fe20000400000 */
[----:B0-----:R-:W-:-:S07]  /*0a50*/  @P1 FMUL R26, R14, R15 ;  /* 0x0000000f0e1a1220 */ /* 0x001fce0000400000 */
.L_x_17:
[----:B------:R-:W-:Y:S05]  /*0a60*/  BSYNC.RECONVERGENT B2 ;  /* 0x0000000000027941 */ /* 0x000fea0003800200 */
.L_x_15:
[----:B------:R-:W-:Y:S01]  /*0a70*/  IADD3 R24, PT, PT, R24, 0x2, RZ ;  /* 0x0000000218187810 */ /* 0x000fe20007ffe0ff */
[----:B------:R-:W-:Y:S02]  /*0a80*/  IMAD.U32 R12, RZ, RZ, UR4 ;  /* 0x00000004ff0c7e24 */ /* 0x000fe4000f8e00ff */
[----:B------:R-:W-:Y:S01]  /*0a90*/  FADD R7, R7, R26 ;  /* 0x0000001a07077221 */ /* 0x000fe20000000000 */
[----:B------:R-:W-:Y:S01]  /*0aa0*/  IADD3 R19, PT, PT, R19, 0x2, RZ ;  /* 0x0000000213137810 */ /* 0x000fe20007ffe0ff */
[----:B------:R-:W-:Y:S01]  /*0ab0*/  VIADD R20, R20, 0xfffffffe ;  /* 0xfffffffe14147836 */ /* 0x000fe20000000000 */
[----:B------:R-:W-:Y:S01]  /*0ac0*/  ISETP.NE.AND P1, PT, R24, RZ, PT ;  /* 0x000000ff1800720c */ /* 0x000fe20003f25270 */
[----:B------:R-:W-:Y:S01]  /*0ad0*/  IMAD.MOV R13, RZ, RZ, -R12 ;  /* 0x000000ffff0d7224 */ /* 0x000fe200078e0a0c */
[C---:B------:R-:W-:Y:S01]  /*0ae0*/  LEA R23, R12.reuse, R23, 0x1 ;  /* 0x000000170c177211 */ /* 0x040fe200078e08ff */
[----:B------:R-:W-:Y:S02]  /*0af0*/  IMAD R21, R12, 0x2, R21 ;  /* 0x000000020c157824 */ /* 0x000fe400078e0215 */
[C---:B------:R-:W-:Y:S01]  /*0b00*/  IMAD R11, R13.reuse, 0x2, R11 ;  /* 0x000000020d0b7824 */ /* 0x040fe200078e020b */
[----:B------:R-:W-:-:S07]  /*0b10*/  LEA R18, R13, R18, 0x1 ;  /* 0x000000120d127211 */ /* 0x000fce00078e08ff */
[----:B------:R-:W-:Y:S05]  /*0b20*/  @P1 BRA `(.L_x_18) ;  /* 0xfffffff800801947 */ /* 0x000fea000383ffff */
[----:B------:R-:W-:Y:S05]  /*0b30*/  BSYNC.RECONVERGENT B0 ;  /* 0x0000000000007941 */ /* 0x000fea0003800200 */
.L_x_11:
[----:B------:R-:W-:Y:S05]  /*0b40*/  BSYNC.RECONVERGENT B1 ;  /* 0x0000000000017941 */ /* 0x000fea0003800200 */
.L_x_10:
[----:B------:R-:W-:Y:S01]  /*0b50*/  LOP3.LUT R11, R0, 0x1, RZ, 0xc0, !PT ;  /* 0x00000001000b7812 */ /* 0x000fe200078ec0ff */
[----:B------:R-:W-:Y:S03]  /*0b60*/  BSSY.RECONVERGENT B0, `(.L_x_19) ;  /* 0x0000031000007945 */ /* 0x000fe60003800200 */
[----:B------:R-:W-:-:S13]  /*0b70*/  ISETP.NE.U32.AND P1, PT, R11, 0x1, PT ;  /* 0x000000010b00780c */ /* 0x000fda0003f25070 */
[----:B------:R-:W-:Y:S05]  /*0b80*/  @!P1 BRA `(.L_x_20) ;  /* 0x0000000000b89947 */ /* 0x000fea0003800000 */
[----:B------:R-:W-:Y:S01]  /*0b90*/  ISETP.GE.U32.AND P1, PT, R3, R10, PT ;  /* 0x0000000a0300720c */ /* 0x000fe20003f26070 */
[----:B------:R-:W-:Y:S01]  /*0ba0*/  BSSY.RECONVERGENT B1, `(.L_x_21) ;  /* 0x000002b000017945 */ /* 0x000fe20003800200 */
[----:B------:R-:W-:-:S04]  /*0bb0*/  IADD3 R0, PT, PT, R0, -R22, RZ ;  /* 0x8000001600007210 */ /* 0x000fc80007ffe0ff */
[----:B------:R-:W-:Y:S02]  /*0bc0*/  ISETP.LT.U32.AND P1, PT, R0, R9, !P1 ;  /* 0x000000090000720c */ /* 0x000fe40004f21070 */
[----:B------:R-:W-:-:S13]  /*0bd0*/  ISETP.LE.U32.AND P2, PT, R6, R0, PT ;  /* 0x000000000600720c */ /* 0x000fda0003f43070 */
[----:B------:R-:W-:Y:S05]  /*0be0*/  @P1 BRA P2, `(.L_x_22) ;  /* 0x0000000000541947 */ /* 0x000fea0001000000 */
[----:B------:R-:W-:Y:S01]  /*0bf0*/  ISETP.GE.U32.AND P1, PT, R22, R9, PT ;  /* 0x000000091600720c */ /* 0x000fe20003f26070 */
[----:B--2---:R-:W0:Y:S01]  /*0c00*/  LDC.64 R14, c[0x0][0x390] ;  /* 0x0000e400ff0e7b82 */ /* 0x004e220000000a00 */
[----:B------:R-:W-:Y:S02]  /*0c10*/  IMAD R3, R0, R12, R3 ;  /* 0x0000000c00037224 */ /* 0x000fe400078e0203 */
[----:B------:R-:W-:-:S04]  /*0c20*/  ISETP.LE.U32.AND P1, PT, R6, R22, !P1 ;  /* 0x000000160600720c */ /* 0x000fc80004f23070 */
[----:B------:R-:W-:Y:S01]  /*0c30*/  PLOP3.LUT P1, PT, P0, P1, PT, 0x80, 0x8 ;  /* 0x000000000008781c */ /* 0x000fe20000723070 */
[----:B------:R-:W1:-:S12]  /*0c40*/  LDC.64 R16, c[0x0][0x398] ;  /* 0x0000e600ff107b82 */ /* 0x000e580000000a00 */
[----:B------:R-:W2:Y:S01]  /*0c50*/  @P1 LDC.64 R10, c[0x0][0x390] ;  /* 0x0000e400ff0a1b82 */ /* 0x000ea20000000a00 */
[----:B------:R-:W-:Y:S02]  /*0c60*/  @!P1 IMAD R13, R22, R12, R8 ;  /* 0x0000000c160d9224 */ /* 0x000fe400078e0208 */
        /* <DEDUP_REMOVED lines=13> */
.L_x_22:
[----:B------:R-:W-:-:S04]  /*0d40*/  ISETP.GE.U32.AND P1, PT, R22, R9, PT ;  /* 0x000000091600720c */ /* 0x000fc80003f26070 */
[----:B------:R-:W-:-:S04]  /*0d50*/  ISETP.LE.U32.AND P1, PT, R6, R22, !P1 ;  /* 0x000000160600720c */ /* 0x000fc80004f23070 */
[----:B------:R-:W-:-:S13]  /*0d60*/  PLOP3.LUT P1, PT, P0, P1, PT, 0x80, 0x8 ;  /* 0x000000000008781c */ /* 0x000fda0000723070 */
[----:B------:R-:W0:Y:S01]  /*0d70*/  @!P1 LDC.64 R10, c[0x0][0x398] ;  /* 0x0000e600ff0a9b82 */ /* 0x000e220000000a00 */
[----:B------:R-:W-:-:S04]  /*0d80*/  @!P1 IMAD R3, R22, R12, R8 ;  /* 0x0000000c16039224 */ /* 0x000fc800078e0208 */
[----:B0-----:R-:W-:-:S06]  /*0d90*/  @!P1 IMAD.WIDE R10, R3, 0x4, R10 ;  /* 0x00000004030a9825 */ /* 0x001fcc00078e020a */
[----:B------:R-:W3:Y:S01]  /*0da0*/  @!P1 LDG.E R10, desc[UR8][R10.64] ;  /* 0x000000080a0a9981 */ /* 0x000ee2000c1e1900 */
[----:B------:R-:W-:Y:S01]  /*0db0*/  IMAD.SHL.U32 R0, R0, 0x20, RZ ;  /* 0x0000002000007824 */ /* 0x000fe200078e00ff */
[----:B------:R-:W-:-:S04]  /*0dc0*/  @P1 SHF.L.U32 R22, R22, 0x5, RZ ;  /* 0x0000000516161819 */ /* 0x000fc800000006ff */
[----:B------:R-:W-:Y:S02]  /*0dd0*/  LOP3.LUT R3, R0, 0x7e0, RZ, 0xc0, !PT ;  /* 0x000007e000037812 */ /* 0x000fe400078ec0ff */
[----:B------:R-:W-:-:S03]  /*0de0*/  @P1 LOP3.LUT R22, R22, 0x7e0, RZ, 0xc0, !PT ;  /* 0x000007e016161812 */ /* 0x000fc600078ec0ff */
[----:B------:R-:W-:Y:S01]  /*0df0*/  IMAD.IADD R3, R4, 0x1, R3 ;  /* 0x0000000104037824 */ /* 0x000fe200078e0203 */
[----:B------:R-:W-:-:S05]  /*0e00*/  @P1 IADD3 R22, PT, PT, R5, R22, RZ ;  /* 0x0000001605161210 */ /* 0x000fca0007ffe0ff */
[----:B------:R-:W3:Y:S04]  /*0e10*/  LDS R3, [R3] ;  /* 0x0000000003037984 */ /* 0x000ee80000000800 */
[----:B------:R-:W0:Y:S01]  /*0e20*/  @P1 LDS R22, [R22] ;  /* 0x0000000016161984 */ /* 0x000e220000000800 */
[-C--:B---3--:R-:W-:Y:S01]  /*0e30*/  @!P1 FMUL R0, R10, R3.reuse ;  /* 0x000000030a009220 */ /* 0x088fe20000400000 */
[----:B0-----:R-:W-:-:S07]  /*0e40*/  @P1 FMUL R0, R22, R3 ;  /* 0x0000000316001220 */ /* 0x001fce0000400000 */
.L_x_23:
[----:B------:R-:W-:Y:S05]  /*0e50*/  BSYNC.RECONVERGENT B1 ;  /* 0x0000000000017941 */ /* 0x000fea0003800200 */
.L_x_21:
[----:B------:R-:W-:-:S07]  /*0e60*/  FADD R7, R7, R0 ;  /* 0x0000000007077221 */ /* 0x000fce0000000000 */
.L_x_20:
[----:B------:R-:W-:Y:S05]  /*0e70*/  BSYNC.RECONVERGENT B0 ;  /* 0x0000000000007941 */ /* 0x000fea0003800200 */
.L_x_19:
[----:B------:R-:W0:Y:S02]  /*0e80*/  LDC.64 R4, c[0x0][0x3a0] ;  /* 0x0000e800ff047b82 */ /* 0x000e240000000a00 */
[----:B0-----:R-:W-:-:S05]  /*0e90*/  IMAD.WIDE R2, R2, 0x4, R4 ;  /* 0x0000000402027825 */ /* 0x001fca00078e0204 */
[----:B------:R-:W-:Y:S01]  /*0ea0*/  STG.E desc[UR8][R2.64], R7 ;  /* 0x0000000702007986 */ /* 0x000fe2000c101908 */
[----:B------:R-:W-:Y:S05]  /*0eb0*/  EXIT ;  /* 0x000000000000794d */ /* 0x000fea0003800000 */
.L_x_24:
        /* <DEDUP_REMOVED lines=12> */
.L_x_26:


//--------------------- .nv.shared.reserved.0     --------------------------
	.section	.nv.shared.reserved.0,"aw",@nobits
	.weak		__nv_reservedSMEM_offset_0_alias
	.size		__nv_reservedSMEM_offset_0_alias, 0, 64
	.other		__nv_reservedSMEM_offset_0_alias,@"STO_CUDA_RESERVED_SHARED STV_DEFAULT"
__nv_reservedSMEM_offset_0_alias:
	.zero		0
	.zero		64


//--------------------- .nv.shared._Z12lower_kernelIfEviiiPKT_S2_PS0_ --------------------------
	.section	.nv.shared._Z12lower_kernelIfEviiiPKT_S2_PS0_,"aw",@nobits
	.sectionflags	@""
	.align	4
.nv.shared._Z12lower_kernelIfEviiiPKT_S2_PS0_:
	.zero		7168


//--------------------- .nv.constant0._Z15backward_kernelIfEviiiPKT_S2_S2_PS0_S3_ --------------------------
	.section	.nv.constant0._Z15backward_kernelIfEviiiPKT_S2_S2_PS0_S3_,"a",@progbits
	.sectionflags	@""
	.align	4
.nv.constant0._Z15backward_kernelIfEviiiPKT_S2_S2_PS0_S3_:
	.zero		952


//--------------------- .nv.constant0._Z12lower_kernelIfEviiiPKT_S2_PS0_ --------------------------
	.section	.nv.constant0._Z12lower_kernelIfEviiiPKT_S2_PS0_,"a",@progbits
	.sectionflags	@""
	.align	4
.nv.constant0._Z12lower_kernelIfEviiiPKT_S2_PS0_:
	.zero		936


//--------------------- SYMBOLS --------------------------

	.type		.nv.reservedSmem.offset0,@object
	.size		.nv.reservedSmem.offset0,0x4
	.type		.nv.reservedSmem.cap,@object
	.size		.nv.reservedSmem.cap,0x4
